//
// Generated by NVIDIA NVVM Compiler
//
// Compiler Build ID: CL-36424714
// Cuda compilation tools, release 13.0, V13.0.88
// Based on NVVM 20.0.0
//

.version 9.0
.target sm_100
.address_size 64

	// .globl	my_kernel_kernel0
// _ZZ17my_kernel_kernel0E18PaddedInput_shared has been demoted
// _ZZ17my_kernel_kernel0E18placeholder_shared has been demoted

.visible .entry my_kernel_kernel0(
	.param .u64 .ptr .align 1 my_kernel_kernel0_param_0,
	.param .u64 .ptr .align 1 my_kernel_kernel0_param_1,
	.param .u64 .ptr .align 1 my_kernel_kernel0_param_2,
	.param .u64 .ptr .align 1 my_kernel_kernel0_param_3
)
{
	.reg .pred 	%p<3>;
	.reg .b16 	%rs<28>;
	.reg .b32 	%r<80>;
	.reg .b32 	%f<400>;
	.reg .b64 	%rd<43>;
	// demoted variable
	.shared .align 4 .b8 _ZZ17my_kernel_kernel0E18PaddedInput_shared[4672];
	// demoted variable
	.shared .align 4 .b8 _ZZ17my_kernel_kernel0E18placeholder_shared[1280];
	ld.param.u64 	%rd16, [my_kernel_kernel0_param_0];
	ld.param.u64 	%rd17, [my_kernel_kernel0_param_1];
	ld.param.u64 	%rd14, [my_kernel_kernel0_param_2];
	ld.param.u64 	%rd15, [my_kernel_kernel0_param_3];
	cvta.to.global.u64 	%rd18, %rd17;
	cvta.to.global.u64 	%rd1, %rd16;
	mov.u32 	%r1, %tid.x;
	shl.b32 	%r21, %r1, 3;
	mov.u32 	%r22, %ctaid.x;
	shr.u32 	%r2, %r22, 2;
	mul.lo.s32 	%r23, %r2, 4672;
	and.b32  	%r24, %r21, 8128;
	add.s32 	%r25, %r23, %r24;
	shl.b32 	%r26, %r1, 1;
	and.b32  	%r27, %r26, 14;
	or.b32  	%r75, %r25, %r27;
	add.s32 	%r28, %r21, 1168;
	and.b32  	%r29, %r28, 16320;
	add.s32 	%r30, %r29, %r23;
	add.s32 	%r31, %r26, 4;
	and.b32  	%r32, %r31, 14;
	or.b32  	%r76, %r30, %r32;
	add.s32 	%r33, %r21, 2336;
	and.b32  	%r34, %r33, 16320;
	add.s32 	%r35, %r34, %r23;
	xor.b32  	%r36, %r27, 8;
	or.b32  	%r77, %r35, %r36;
	add.s32 	%r37, %r21, 3504;
	and.b32  	%r38, %r37, 16320;
	add.s32 	%r39, %r26, 12;
	and.b32  	%r40, %r39, 14;
	cvt.u16.u32 	%rs1, %r1;
	mul.hi.u16 	%rs2, %rs1, 6554;
	mul.lo.s16 	%rs3, %rs2, 80;
	cvt.u32.u16 	%r41, %rs3;
	and.b32  	%r42, %r22, 3;
	mul.lo.s32 	%r6, %r42, 20;
	mul.lo.s16 	%rs4, %rs2, 10;
	sub.s16 	%rs5, %rs1, %rs4;
	shl.b16 	%rs6, %rs5, 1;
	cvt.u32.u16 	%r43, %rs6;
	add.s32 	%r44, %r6, %r41;
	add.s32 	%r45, %r44, %r43;
	mov.u32 	%r46, _ZZ17my_kernel_kernel0E18placeholder_shared;
	add.s32 	%r7, %r46, %r21;
	cvt.u16.u32 	%rs7, %r26;
	or.b16  	%rs8, %rs7, 1;
	mul.hi.u16 	%rs9, %rs8, 3277;
	mul.lo.s16 	%rs10, %rs9, 80;
	cvt.u32.u16 	%r47, %rs10;
	add.s16 	%rs11, %rs7, 292;
	mul.hi.u16 	%rs12, %rs11, 3277;
	mul.lo.s16 	%rs13, %rs12, 80;
	cvt.u32.u16 	%r48, %rs13;
	cvt.u16.u32 	%rs14, %r39;
	mul.hi.u16 	%rs15, %rs14, 3277;
	mul.lo.s16 	%rs16, %rs15, 20;
	sub.s16 	%rs17, %rs14, %rs16;
	cvt.u32.u16 	%r49, %rs17;
	add.s16 	%rs18, %rs7, 293;
	mul.hi.u16 	%rs19, %rs18, 3277;
	mul.lo.s16 	%rs20, %rs19, 80;
	cvt.u32.u16 	%r50, %rs20;
	add.s16 	%rs21, %rs7, 13;
	and.b32  	%r8, %r26, 2;
	add.s32 	%r51, %r50, %r6;
	mul.hi.u16 	%rs22, %rs21, 3277;
	mul.lo.s16 	%rs23, %rs22, 20;
	sub.s16 	%rs24, %rs7, %rs23;
	add.s16 	%rs25, %rs24, 12;
	cvt.u32.u16 	%r52, %rs25;
	add.s32 	%r53, %r51, %r52;
	mul.wide.u32 	%rd19, %r53, 4;
	add.s64 	%rd20, %rd19, %rd18;
	add.s64 	%rd42, %rd20, 4;
	add.s32 	%r54, %r48, %r6;
	add.s32 	%r55, %r54, %r49;
	mul.wide.u32 	%rd21, %r55, 4;
	add.s64 	%rd41, %rd18, %rd21;
	add.s32 	%r56, %r47, %r6;
	mul.lo.s16 	%rs26, %rs9, 20;
	sub.s16 	%rs27, %rs7, %rs26;
	cvt.u32.u16 	%r57, %rs27;
	add.s32 	%r58, %r56, %r57;
	mul.wide.u32 	%rd22, %r58, 4;
	add.s64 	%rd23, %rd22, %rd18;
	add.s64 	%rd40, %rd23, 4;
	mul.wide.u32 	%rd24, %r45, 4;
	add.s64 	%rd39, %rd18, %rd24;
	add.s32 	%r59, %r23, %r38;
	or.b32  	%r78, %r59, %r40;
	mov.b32 	%r79, 0;
	mov.f32 	%f390, 0f00000000;
	mov.f32 	%f391, %f390;
	mov.f32 	%f392, %f390;
	mov.f32 	%f393, %f390;
	mov.f32 	%f394, %f390;
	mov.f32 	%f395, %f390;
	mov.f32 	%f396, %f390;
	mov.f32 	%f397, %f390;
	mov.f32 	%f398, %f390;
	mov.f32 	%f399, %f390;
$L__BB0_1:
	setp.gt.u32 	%p1, %r1, 13;
	bar.sync 	0;
	mul.wide.u32 	%rd25, %r75, 4;
	add.s64 	%rd26, %rd1, %rd25;
	ld.global.nc.v2.f32 	{%f22, %f23}, [%rd26];
	shl.b32 	%r60, %r1, 3;
	mov.u32 	%r61, _ZZ17my_kernel_kernel0E18PaddedInput_shared;
	add.s32 	%r62, %r61, %r60;
	st.shared.v2.f32 	[%r62], {%f22, %f23};
	mul.wide.u32 	%rd27, %r76, 4;
	add.s64 	%rd28, %rd1, %rd27;
	ld.global.nc.v2.f32 	{%f24, %f25}, [%rd28];
	st.shared.v2.f32 	[%r62+1168], {%f24, %f25};
	mul.wide.u32 	%rd29, %r77, 4;
	add.s64 	%rd30, %rd1, %rd29;
	ld.global.nc.v2.f32 	{%f26, %f27}, [%rd30];
	st.shared.v2.f32 	[%r62+2336], {%f26, %f27};
	mul.wide.u32 	%rd31, %r78, 4;
	add.s64 	%rd32, %rd1, %rd31;
	ld.global.nc.v2.f32 	{%f28, %f29}, [%rd32];
	st.shared.v2.f32 	[%r62+3504], {%f28, %f29};
	ld.global.nc.f32 	%f30, [%rd39];
	st.shared.f32 	[%r7], %f30;
	ld.global.nc.f32 	%f31, [%rd40];
	st.shared.f32 	[%r7+4], %f31;
	@%p1 bra 	$L__BB0_3;
	ld.global.nc.f32 	%f32, [%rd41];
	st.shared.f32 	[%r7+1168], %f32;
	ld.global.nc.f32 	%f33, [%rd42];
	st.shared.f32 	[%r7+1172], %f33;
$L__BB0_3:
	bar.sync 	0;
	shl.b32 	%r63, %r1, 5;
	and.b32  	%r64, %r63, 32704;
	mov.u32 	%r65, _ZZ17my_kernel_kernel0E18PaddedInput_shared;
	add.s32 	%r66, %r65, %r64;
	ld.shared.f32 	%f34, [%r66];
	shl.b32 	%r67, %r8, 2;
	mov.u32 	%r68, _ZZ17my_kernel_kernel0E18placeholder_shared;
	add.s32 	%r69, %r68, %r67;
	ld.shared.f32 	%f35, [%r69];
	fma.rn.f32 	%f36, %f34, %f35, %f399;
	ld.shared.f32 	%f37, [%r69+16];
	fma.rn.f32 	%f38, %f34, %f37, %f397;
	ld.shared.f32 	%f39, [%r69+32];
	fma.rn.f32 	%f40, %f34, %f39, %f395;
	ld.shared.f32 	%f41, [%r69+48];
	fma.rn.f32 	%f42, %f34, %f41, %f393;
	ld.shared.f32 	%f43, [%r69+64];
	fma.rn.f32 	%f44, %f34, %f43, %f391;
	ld.shared.f32 	%f45, [%r66+4];
	ld.shared.f32 	%f46, [%r69+80];
	fma.rn.f32 	%f47, %f45, %f46, %f36;
	ld.shared.f32 	%f48, [%r69+96];
	fma.rn.f32 	%f49, %f45, %f48, %f38;
	ld.shared.f32 	%f50, [%r69+112];
	fma.rn.f32 	%f51, %f45, %f50, %f40;
	ld.shared.f32 	%f52, [%r69+128];
	fma.rn.f32 	%f53, %f45, %f52, %f42;
	ld.shared.f32 	%f54, [%r69+144];
	fma.rn.f32 	%f55, %f45, %f54, %f44;
	ld.shared.f32 	%f56, [%r66+8];
	ld.shared.f32 	%f57, [%r69+160];
	fma.rn.f32 	%f58, %f56, %f57, %f47;
	ld.shared.f32 	%f59, [%r69+176];
	fma.rn.f32 	%f60, %f56, %f59, %f49;
	ld.shared.f32 	%f61, [%r69+192];
	fma.rn.f32 	%f62, %f56, %f61, %f51;
	ld.shared.f32 	%f63, [%r69+208];
	fma.rn.f32 	%f64, %f56, %f63, %f53;
	ld.shared.f32 	%f65, [%r69+224];
	fma.rn.f32 	%f66, %f56, %f65, %f55;
	ld.shared.f32 	%f67, [%r66+12];
	ld.shared.f32 	%f68, [%r69+240];
	fma.rn.f32 	%f69, %f67, %f68, %f58;
	ld.shared.f32 	%f70, [%r69+256];
	fma.rn.f32 	%f71, %f67, %f70, %f60;
	ld.shared.f32 	%f72, [%r69+272];
	fma.rn.f32 	%f73, %f67, %f72, %f62;
	ld.shared.f32 	%f74, [%r69+288];
	fma.rn.f32 	%f75, %f67, %f74, %f64;
	ld.shared.f32 	%f76, [%r69+304];
	fma.rn.f32 	%f77, %f67, %f76, %f66;
	ld.shared.f32 	%f78, [%r69+4];
	fma.rn.f32 	%f79, %f34, %f78, %f398;
	ld.shared.f32 	%f80, [%r69+20];
	fma.rn.f32 	%f81, %f34, %f80, %f396;
	ld.shared.f32 	%f82, [%r69+36];
	fma.rn.f32 	%f83, %f34, %f82, %f394;
	ld.shared.f32 	%f84, [%r69+52];
	fma.rn.f32 	%f85, %f34, %f84, %f392;
	ld.shared.f32 	%f86, [%r69+68];
	fma.rn.f32 	%f87, %f34, %f86, %f390;
	ld.shared.f32 	%f88, [%r69+84];
	fma.rn.f32 	%f89, %f45, %f88, %f79;
	ld.shared.f32 	%f90, [%r69+100];
	fma.rn.f32 	%f91, %f45, %f90, %f81;
	ld.shared.f32 	%f92, [%r69+116];
	fma.rn.f32 	%f93, %f45, %f92, %f83;
	ld.shared.f32 	%f94, [%r69+132];
	fma.rn.f32 	%f95, %f45, %f94, %f85;
	ld.shared.f32 	%f96, [%r69+148];
	fma.rn.f32 	%f97, %f45, %f96, %f87;
	ld.shared.f32 	%f98, [%r69+164];
	fma.rn.f32 	%f99, %f56, %f98, %f89;
	ld.shared.f32 	%f100, [%r69+180];
	fma.rn.f32 	%f101, %f56, %f100, %f91;
	ld.shared.f32 	%f102, [%r69+196];
	fma.rn.f32 	%f103, %f56, %f102, %f93;
	ld.shared.f32 	%f104, [%r69+212];
	fma.rn.f32 	%f105, %f56, %f104, %f95;
	ld.shared.f32 	%f106, [%r69+228];
	fma.rn.f32 	%f107, %f56, %f106, %f97;
	ld.shared.f32 	%f108, [%r69+244];
	fma.rn.f32 	%f109, %f67, %f108, %f99;
	ld.shared.f32 	%f110, [%r69+260];
	fma.rn.f32 	%f111, %f67, %f110, %f101;
	ld.shared.f32 	%f112, [%r69+276];
	fma.rn.f32 	%f113, %f67, %f112, %f103;
	ld.shared.f32 	%f114, [%r69+292];
	fma.rn.f32 	%f115, %f67, %f114, %f105;
	ld.shared.f32 	%f116, [%r69+308];
	fma.rn.f32 	%f117, %f67, %f116, %f107;
	ld.shared.f32 	%f118, [%r66+16];
	ld.shared.f32 	%f119, [%r69+320];
	fma.rn.f32 	%f120, %f118, %f119, %f69;
	ld.shared.f32 	%f121, [%r69+336];
	fma.rn.f32 	%f122, %f118, %f121, %f71;
	ld.shared.f32 	%f123, [%r69+352];
	fma.rn.f32 	%f124, %f118, %f123, %f73;
	ld.shared.f32 	%f125, [%r69+368];
	fma.rn.f32 	%f126, %f118, %f125, %f75;
	ld.shared.f32 	%f127, [%r69+384];
	fma.rn.f32 	%f128, %f118, %f127, %f77;
	ld.shared.f32 	%f129, [%r66+20];
	ld.shared.f32 	%f130, [%r69+400];
	fma.rn.f32 	%f131, %f129, %f130, %f120;
	ld.shared.f32 	%f132, [%r69+416];
	fma.rn.f32 	%f133, %f129, %f132, %f122;
	ld.shared.f32 	%f134, [%r69+432];
	fma.rn.f32 	%f135, %f129, %f134, %f124;
	ld.shared.f32 	%f136, [%r69+448];
	fma.rn.f32 	%f137, %f129, %f136, %f126;
	ld.shared.f32 	%f138, [%r69+464];
	fma.rn.f32 	%f139, %f129, %f138, %f128;
	ld.shared.f32 	%f140, [%r66+24];
	ld.shared.f32 	%f141, [%r69+480];
	fma.rn.f32 	%f142, %f140, %f141, %f131;
	ld.shared.f32 	%f143, [%r69+496];
	fma.rn.f32 	%f144, %f140, %f143, %f133;
	ld.shared.f32 	%f145, [%r69+512];
	fma.rn.f32 	%f146, %f140, %f145, %f135;
	ld.shared.f32 	%f147, [%r69+528];
	fma.rn.f32 	%f148, %f140, %f147, %f137;
	ld.shared.f32 	%f149, [%r69+544];
	fma.rn.f32 	%f150, %f140, %f149, %f139;
	ld.shared.f32 	%f151, [%r66+28];
	ld.shared.f32 	%f152, [%r69+560];
	fma.rn.f32 	%f153, %f151, %f152, %f142;
	ld.shared.f32 	%f154, [%r69+576];
	fma.rn.f32 	%f155, %f151, %f154, %f144;
	ld.shared.f32 	%f156, [%r69+592];
	fma.rn.f32 	%f157, %f151, %f156, %f146;
	ld.shared.f32 	%f158, [%r69+608];
	fma.rn.f32 	%f159, %f151, %f158, %f148;
	ld.shared.f32 	%f160, [%r69+624];
	fma.rn.f32 	%f161, %f151, %f160, %f150;
	ld.shared.f32 	%f162, [%r69+324];
	fma.rn.f32 	%f163, %f118, %f162, %f109;
	ld.shared.f32 	%f164, [%r69+340];
	fma.rn.f32 	%f165, %f118, %f164, %f111;
	ld.shared.f32 	%f166, [%r69+356];
	fma.rn.f32 	%f167, %f118, %f166, %f113;
	ld.shared.f32 	%f168, [%r69+372];
	fma.rn.f32 	%f169, %f118, %f168, %f115;
	ld.shared.f32 	%f170, [%r69+388];
	fma.rn.f32 	%f171, %f118, %f170, %f117;
	ld.shared.f32 	%f172, [%r69+404];
	fma.rn.f32 	%f173, %f129, %f172, %f163;
	ld.shared.f32 	%f174, [%r69+420];
	fma.rn.f32 	%f175, %f129, %f174, %f165;
	ld.shared.f32 	%f176, [%r69+436];
	fma.rn.f32 	%f177, %f129, %f176, %f167;
	ld.shared.f32 	%f178, [%r69+452];
	fma.rn.f32 	%f179, %f129, %f178, %f169;
	ld.shared.f32 	%f180, [%r69+468];
	fma.rn.f32 	%f181, %f129, %f180, %f171;
	ld.shared.f32 	%f182, [%r69+484];
	fma.rn.f32 	%f183, %f140, %f182, %f173;
	ld.shared.f32 	%f184, [%r69+500];
	fma.rn.f32 	%f185, %f140, %f184, %f175;
	ld.shared.f32 	%f186, [%r69+516];
	fma.rn.f32 	%f187, %f140, %f186, %f177;
	ld.shared.f32 	%f188, [%r69+532];
	fma.rn.f32 	%f189, %f140, %f188, %f179;
	ld.shared.f32 	%f190, [%r69+548];
	fma.rn.f32 	%f191, %f140, %f190, %f181;
	ld.shared.f32 	%f192, [%r69+564];
	fma.rn.f32 	%f193, %f151, %f192, %f183;
	ld.shared.f32 	%f194, [%r69+580];
	fma.rn.f32 	%f195, %f151, %f194, %f185;
	ld.shared.f32 	%f196, [%r69+596];
	fma.rn.f32 	%f197, %f151, %f196, %f187;
	ld.shared.f32 	%f198, [%r69+612];
	fma.rn.f32 	%f199, %f151, %f198, %f189;
	ld.shared.f32 	%f200, [%r69+628];
	fma.rn.f32 	%f201, %f151, %f200, %f191;
	ld.shared.f32 	%f202, [%r66+32];
	ld.shared.f32 	%f203, [%r69+640];
	fma.rn.f32 	%f204, %f202, %f203, %f153;
	ld.shared.f32 	%f205, [%r69+656];
	fma.rn.f32 	%f206, %f202, %f205, %f155;
	ld.shared.f32 	%f207, [%r69+672];
	fma.rn.f32 	%f208, %f202, %f207, %f157;
	ld.shared.f32 	%f209, [%r69+688];
	fma.rn.f32 	%f210, %f202, %f209, %f159;
	ld.shared.f32 	%f211, [%r69+704];
	fma.rn.f32 	%f212, %f202, %f211, %f161;
	ld.shared.f32 	%f213, [%r66+36];
	ld.shared.f32 	%f214, [%r69+720];
	fma.rn.f32 	%f215, %f213, %f214, %f204;
	ld.shared.f32 	%f216, [%r69+736];
	fma.rn.f32 	%f217, %f213, %f216, %f206;
	ld.shared.f32 	%f218, [%r69+752];
	fma.rn.f32 	%f219, %f213, %f218, %f208;
	ld.shared.f32 	%f220, [%r69+768];
	fma.rn.f32 	%f221, %f213, %f220, %f210;
	ld.shared.f32 	%f222, [%r69+784];
	fma.rn.f32 	%f223, %f213, %f222, %f212;
	ld.shared.f32 	%f224, [%r66+40];
	ld.shared.f32 	%f225, [%r69+800];
	fma.rn.f32 	%f226, %f224, %f225, %f215;
	ld.shared.f32 	%f227, [%r69+816];
	fma.rn.f32 	%f228, %f224, %f227, %f217;
	ld.shared.f32 	%f229, [%r69+832];
	fma.rn.f32 	%f230, %f224, %f229, %f219;
	ld.shared.f32 	%f231, [%r69+848];
	fma.rn.f32 	%f232, %f224, %f231, %f221;
	ld.shared.f32 	%f233, [%r69+864];
	fma.rn.f32 	%f234, %f224, %f233, %f223;
	ld.shared.f32 	%f235, [%r66+44];
	ld.shared.f32 	%f236, [%r69+880];
	fma.rn.f32 	%f237, %f235, %f236, %f226;
	ld.shared.f32 	%f238, [%r69+896];
	fma.rn.f32 	%f239, %f235, %f238, %f228;
	ld.shared.f32 	%f240, [%r69+912];
	fma.rn.f32 	%f241, %f235, %f240, %f230;
	ld.shared.f32 	%f242, [%r69+928];
	fma.rn.f32 	%f243, %f235, %f242, %f232;
	ld.shared.f32 	%f244, [%r69+944];
	fma.rn.f32 	%f245, %f235, %f244, %f234;
	ld.shared.f32 	%f246, [%r69+644];
	fma.rn.f32 	%f247, %f202, %f246, %f193;
	ld.shared.f32 	%f248, [%r69+660];
	fma.rn.f32 	%f249, %f202, %f248, %f195;
	ld.shared.f32 	%f250, [%r69+676];
	fma.rn.f32 	%f251, %f202, %f250, %f197;
	ld.shared.f32 	%f252, [%r69+692];
	fma.rn.f32 	%f253, %f202, %f252, %f199;
	ld.shared.f32 	%f254, [%r69+708];
	fma.rn.f32 	%f255, %f202, %f254, %f201;
	ld.shared.f32 	%f256, [%r69+724];
	fma.rn.f32 	%f257, %f213, %f256, %f247;
	ld.shared.f32 	%f258, [%r69+740];
	fma.rn.f32 	%f259, %f213, %f258, %f249;
	ld.shared.f32 	%f260, [%r69+756];
	fma.rn.f32 	%f261, %f213, %f260, %f251;
	ld.shared.f32 	%f262, [%r69+772];
	fma.rn.f32 	%f263, %f213, %f262, %f253;
	ld.shared.f32 	%f264, [%r69+788];
	fma.rn.f32 	%f265, %f213, %f264, %f255;
	ld.shared.f32 	%f266, [%r69+804];
	fma.rn.f32 	%f267, %f224, %f266, %f257;
	ld.shared.f32 	%f268, [%r69+820];
	fma.rn.f32 	%f269, %f224, %f268, %f259;
	ld.shared.f32 	%f270, [%r69+836];
	fma.rn.f32 	%f271, %f224, %f270, %f261;
	ld.shared.f32 	%f272, [%r69+852];
	fma.rn.f32 	%f273, %f224, %f272, %f263;
	ld.shared.f32 	%f274, [%r69+868];
	fma.rn.f32 	%f275, %f224, %f274, %f265;
	ld.shared.f32 	%f276, [%r69+884];
	fma.rn.f32 	%f277, %f235, %f276, %f267;
	ld.shared.f32 	%f278, [%r69+900];
	fma.rn.f32 	%f279, %f235, %f278, %f269;
	ld.shared.f32 	%f280, [%r69+916];
	fma.rn.f32 	%f281, %f235, %f280, %f271;
	ld.shared.f32 	%f282, [%r69+932];
	fma.rn.f32 	%f283, %f235, %f282, %f273;
	ld.shared.f32 	%f284, [%r69+948];
	fma.rn.f32 	%f285, %f235, %f284, %f275;
	ld.shared.f32 	%f286, [%r66+48];
	ld.shared.f32 	%f287, [%r69+960];
	fma.rn.f32 	%f288, %f286, %f287, %f237;
	ld.shared.f32 	%f289, [%r69+976];
	fma.rn.f32 	%f290, %f286, %f289, %f239;
	ld.shared.f32 	%f291, [%r69+992];
	fma.rn.f32 	%f292, %f286, %f291, %f241;
	ld.shared.f32 	%f293, [%r69+1008];
	fma.rn.f32 	%f294, %f286, %f293, %f243;
	ld.shared.f32 	%f295, [%r69+1024];
	fma.rn.f32 	%f296, %f286, %f295, %f245;
	ld.shared.f32 	%f297, [%r66+52];
	ld.shared.f32 	%f298, [%r69+1040];
	fma.rn.f32 	%f299, %f297, %f298, %f288;
	ld.shared.f32 	%f300, [%r69+1056];
	fma.rn.f32 	%f301, %f297, %f300, %f290;
	ld.shared.f32 	%f302, [%r69+1072];
	fma.rn.f32 	%f303, %f297, %f302, %f292;
	ld.shared.f32 	%f304, [%r69+1088];
	fma.rn.f32 	%f305, %f297, %f304, %f294;
	ld.shared.f32 	%f306, [%r69+1104];
	fma.rn.f32 	%f307, %f297, %f306, %f296;
	ld.shared.f32 	%f308, [%r66+56];
	ld.shared.f32 	%f309, [%r69+1120];
	fma.rn.f32 	%f310, %f308, %f309, %f299;
	ld.shared.f32 	%f311, [%r69+1136];
	fma.rn.f32 	%f312, %f308, %f311, %f301;
	ld.shared.f32 	%f313, [%r69+1152];
	fma.rn.f32 	%f314, %f308, %f313, %f303;
	ld.shared.f32 	%f315, [%r69+1168];
	fma.rn.f32 	%f316, %f308, %f315, %f305;
	ld.shared.f32 	%f317, [%r69+1184];
	fma.rn.f32 	%f318, %f308, %f317, %f307;
	ld.shared.f32 	%f319, [%r66+60];
	ld.shared.f32 	%f320, [%r69+1200];
	fma.rn.f32 	%f399, %f319, %f320, %f310;
	ld.shared.f32 	%f321, [%r69+1216];
	fma.rn.f32 	%f397, %f319, %f321, %f312;
	ld.shared.f32 	%f322, [%r69+1232];
	fma.rn.f32 	%f395, %f319, %f322, %f314;
	ld.shared.f32 	%f323, [%r69+1248];
	fma.rn.f32 	%f393, %f319, %f323, %f316;
	ld.shared.f32 	%f324, [%r69+1264];
	fma.rn.f32 	%f391, %f319, %f324, %f318;
	ld.shared.f32 	%f325, [%r69+964];
	fma.rn.f32 	%f326, %f286, %f325, %f277;
	ld.shared.f32 	%f327, [%r69+980];
	fma.rn.f32 	%f328, %f286, %f327, %f279;
	ld.shared.f32 	%f329, [%r69+996];
	fma.rn.f32 	%f330, %f286, %f329, %f281;
	ld.shared.f32 	%f331, [%r69+1012];
	fma.rn.f32 	%f332, %f286, %f331, %f283;
	ld.shared.f32 	%f333, [%r69+1028];
	fma.rn.f32 	%f334, %f286, %f333, %f285;
	ld.shared.f32 	%f335, [%r69+1044];
	fma.rn.f32 	%f336, %f297, %f335, %f326;
	ld.shared.f32 	%f337, [%r69+1060];
	fma.rn.f32 	%f338, %f297, %f337, %f328;
	ld.shared.f32 	%f339, [%r69+1076];
	fma.rn.f32 	%f340, %f297, %f339, %f330;
	ld.shared.f32 	%f341, [%r69+1092];
	fma.rn.f32 	%f342, %f297, %f341, %f332;
	ld.shared.f32 	%f343, [%r69+1108];
	fma.rn.f32 	%f344, %f297, %f343, %f334;
	ld.shared.f32 	%f345, [%r69+1124];
	fma.rn.f32 	%f346, %f308, %f345, %f336;
	ld.shared.f32 	%f347, [%r69+1140];
	fma.rn.f32 	%f348, %f308, %f347, %f338;
	ld.shared.f32 	%f349, [%r69+1156];
	fma.rn.f32 	%f350, %f308, %f349, %f340;
	ld.shared.f32 	%f351, [%r69+1172];
	fma.rn.f32 	%f352, %f308, %f351, %f342;
	ld.shared.f32 	%f353, [%r69+1188];
	fma.rn.f32 	%f354, %f308, %f353, %f344;
	ld.shared.f32 	%f355, [%r69+1204];
	fma.rn.f32 	%f398, %f319, %f355, %f346;
	ld.shared.f32 	%f356, [%r69+1220];
	fma.rn.f32 	%f396, %f319, %f356, %f348;
	ld.shared.f32 	%f357, [%r69+1236];
	fma.rn.f32 	%f394, %f319, %f357, %f350;
	ld.shared.f32 	%f358, [%r69+1252];
	fma.rn.f32 	%f392, %f319, %f358, %f352;
	ld.shared.f32 	%f359, [%r69+1268];
	fma.rn.f32 	%f390, %f319, %f359, %f354;
	add.s32 	%r79, %r79, 1;
	add.s64 	%rd42, %rd42, 5120;
	add.s64 	%rd41, %rd41, 5120;
	add.s64 	%rd40, %rd40, 5120;
	add.s64 	%rd39, %rd39, 5120;
	add.s32 	%r78, %r78, 16;
	add.s32 	%r77, %r77, 16;
	add.s32 	%r76, %r76, 16;
	add.s32 	%r75, %r75, 16;
	setp.ne.s32 	%p2, %r79, 4;
	@%p2 bra 	$L__BB0_1;
	add.s32 	%r70, %r6, %r8;
	shr.u32 	%r71, %r1, 1;
	mul.lo.s32 	%r72, %r71, 80;
	mad.lo.s32 	%r73, %r2, 5840, %r72;
	add.s32 	%r74, %r70, %r73;
	cvta.to.global.u64 	%rd33, %rd15;
	cvta.to.global.u64 	%rd34, %rd14;
	mul.wide.u32 	%rd35, %r70, 4;
	add.s64 	%rd36, %rd33, %rd35;
	ld.global.nc.f32 	%f360, [%rd36];
	add.f32 	%f361, %f399, %f360;
	max.f32 	%f362, %f361, 0f00000000;
	mul.wide.u32 	%rd37, %r74, 4;
	add.s64 	%rd38, %rd34, %rd37;
	st.global.f32 	[%rd38], %f362;
	ld.global.nc.f32 	%f363, [%rd36+16];
	add.f32 	%f364, %f397, %f363;
	max.f32 	%f365, %f364, 0f00000000;
	st.global.f32 	[%rd38+16], %f365;
	ld.global.nc.f32 	%f366, [%rd36+32];
	add.f32 	%f367, %f395, %f366;
	max.f32 	%f368, %f367, 0f00000000;
	st.global.f32 	[%rd38+32], %f368;
	ld.global.nc.f32 	%f369, [%rd36+48];
	add.f32 	%f370, %f393, %f369;
	max.f32 	%f371, %f370, 0f00000000;
	st.global.f32 	[%rd38+48], %f371;
	ld.global.nc.f32 	%f372, [%rd36+64];
	add.f32 	%f373, %f391, %f372;
	max.f32 	%f374, %f373, 0f00000000;
	st.global.f32 	[%rd38+64], %f374;
	ld.global.nc.f32 	%f375, [%rd36+4];
	add.f32 	%f376, %f398, %f375;
	max.f32 	%f377, %f376, 0f00000000;
	st.global.f32 	[%rd38+4], %f377;
	ld.global.nc.f32 	%f378, [%rd36+20];
	add.f32 	%f379, %f396, %f378;
	max.f32 	%f380, %f379, 0f00000000;
	st.global.f32 	[%rd38+20], %f380;
	ld.global.nc.f32 	%f381, [%rd36+36];
	add.f32 	%f382, %f394, %f381;
	max.f32 	%f383, %f382, 0f00000000;
	st.global.f32 	[%rd38+36], %f383;
	ld.global.nc.f32 	%f384, [%rd36+52];
	add.f32 	%f385, %f392, %f384;
	max.f32 	%f386, %f385, 0f00000000;
	st.global.f32 	[%rd38+52], %f386;
	ld.global.nc.f32 	%f387, [%rd36+68];
	add.f32 	%f388, %f390, %f387;
	max.f32 	%f389, %f388, 0f00000000;
	st.global.f32 	[%rd38+68], %f389;
	ret;

}


// ===== COMPILED SASS (sm_100) =====

	.target	sm_100

	.elftype	@"ET_EXEC"


//--------------------- .note.nv.tkinfo           --------------------------
	.section	.note.nv.tkinfo,"",@"SHT_NOTE"
	.sectionflags	@"SHF_NOTE_NV_TKINFO"
	.tkinfo
        /*0018*/ 	.word	0x00000002
        /*0030*/ 	.string	""
        /*0030*/ 	.string	"ptxas"
        /*0030*/ 	.string	"Cuda compilation tools, release 13.0, V13.0.88"
        /*0030*/ 	.string	"Build cuda_13.0.r13.0/compiler.36424714_0"
        /*0030*/ 	.string	"-arch sm_100 -m 64 "



//--------------------- .note.nv.cuinfo           --------------------------
	.section	.note.nv.cuinfo,"",@"SHT_NOTE"
	.sectionflags	@"SHF_NOTE_NV_CUINFO"
        /*0018*/ 	.short	0x0002
        /*001a*/ 	.short	0x0064
        /*001c*/ 	.short	0x0082
	.zero		2


//--------------------- .nv.info                  --------------------------
	.section	.nv.info,"",@"SHT_CUDA_INFO"
	.align	4


	//----- nvinfo : EIATTR_REGCOUNT
	.align		4
        /*0000*/ 	.byte	0x04, 0x2f
        /*0002*/ 	.short	(.L_1 - .L_0)
	.align		4
.L_0:
        /*0004*/ 	.word	index@(my_kernel_kernel0)
        /*0008*/ 	.word	0x0000002e


	//----- nvinfo : EIATTR_FRAME_SIZE
	.align		4
.L_1:
        /*000c*/ 	.byte	0x04, 0x11
        /*000e*/ 	.short	(.L_3 - .L_2)
	.align		4
.L_2:
        /*0010*/ 	.word	index@(my_kernel_kernel0)
        /*0014*/ 	.word	0x00000000


	//----- nvinfo : EIATTR_MIN_STACK_SIZE
	.align		4
.L_3:
        /*0018*/ 	.byte	0x04, 0x12
        /*001a*/ 	.short	(.L_5 - .L_4)
	.align		4
.L_4:
        /*001c*/ 	.word	index@(my_kernel_kernel0)
        /*0020*/ 	.word	0x00000000
.L_5:


//--------------------- .nv.compat                --------------------------
	.section	.nv.compat,"",@"SHT_CUDA_COMPAT_INFO"
	.align	4
        /*0000*/ 	.byte	0x02, 0x09, 0x00, 0x00, 0x02, 0x02, 0x01, 0x00, 0x02, 0x05, 0x05, 0x00, 0x03, 0x07, 0x01, 0x01
        /*0010*/ 	.byte	0x02, 0x03, 0x00, 0x00, 0x02, 0x06, 0x01, 0x00, 0x04, 0x0b, 0x08, 0x00, 0x09, 0x00, 0x00, 0x00
        /*0020*/ 	.byte	0x00, 0x00, 0x00, 0x00


//--------------------- .nv.info.my_kernel_kernel0 --------------------------
	.section	.nv.info.my_kernel_kernel0,"",@"SHT_CUDA_INFO"
	.sectionflags	@""
	.align	4


	//----- nvinfo : EIATTR_CUDA_API_VERSION
	.align		4
        /*0000*/ 	.byte	0x04, 0x37
        /*0002*/ 	.short	(.L_7 - .L_6)
.L_6:
        /*0004*/ 	.word	0x00000082


	//----- nvinfo : EIATTR_KPARAM_INFO
	.align		4
.L_7:
        /*0008*/ 	.byte	0x04, 0x17
        /*000a*/ 	.short	(.L_9 - .L_8)
.L_8:
        /*000c*/ 	.word	0x00000000
        /*0010*/ 	.short	0x0003
        /*0012*/ 	.short	0x0018
        /*0014*/ 	.byte	0x00, 0xf5, 0x21, 0x00


	//----- nvinfo : EIATTR_KPARAM_INFO
	.align		4
.L_9:
        /*0018*/ 	.byte	0x04, 0x17
        /*001a*/ 	.short	(.L_11 - .L_10)
.L_10:
        /*001c*/ 	.word	0x00000000
        /*0020*/ 	.short	0x0002
        /*0022*/ 	.short	0x0010
        /*0024*/ 	.byte	0x00, 0xf5, 0x21, 0x00


	//----- nvinfo : EIATTR_KPARAM_INFO
	.align		4
.L_11:
        /*0028*/ 	.byte	0x04, 0x17
        /*002a*/ 	.short	(.L_13 - .L_12)
.L_12:
        /*002c*/ 	.word	0x00000000
        /*0030*/ 	.short	0x0001
        /*0032*/ 	.short	0x0008
        /*0034*/ 	.byte	0x00, 0xf5, 0x21, 0x00


	//----- nvinfo : EIATTR_KPARAM_INFO
	.align		4
.L_13:
        /*0038*/ 	.byte	0x04, 0x17
        /*003a*/ 	.short	(.L_15 - .L_14)
.L_14:
        /*003c*/ 	.word	0x00000000
        /*0040*/ 	.short	0x0000
        /*0042*/ 	.short	0x0000
        /*0044*/ 	.byte	0x00, 0xf5, 0x21, 0x00


	//----- nvinfo : EIATTR_SPARSE_MMA_MASK
	.align		4
.L_15:
        /*0048*/ 	.byte	0x03, 0x50
        /*004a*/ 	.short	0x0000


	//----- nvinfo : EIATTR_MAXREG_COUNT
	.align		4
        /*004c*/ 	.byte	0x03, 0x1b
        /*004e*/ 	.short	0x00ff


	//----- nvinfo : EIATTR_NUM_BARRIERS
	.align		4
        /*0050*/ 	.byte	0x02, 0x4c
        /*0052*/ 	.byte	0x01
	.zero		1


	//----- nvinfo : EIATTR_MERCURY_ISA_VERSION
	.align		4
        /*0054*/ 	.byte	0x03, 0x5f
        /*0056*/ 	.short	0x0101


	//----- nvinfo : EIATTR_VRC_CTA_INIT_COUNT
	.align		4
        /*0058*/ 	.byte	0x02, 0x4a
	.zero		1
	.zero		1


	//----- nvinfo : EIATTR_EXIT_INSTR_OFFSETS
	.align		4
        /*005c*/ 	.byte	0x04, 0x1c
        /*005e*/ 	.short	(.L_17 - .L_16)


	//   ....[0]....
.L_16:
        /*0060*/ 	.word	0x00001ce0


	//----- nvinfo : EIATTR_CBANK_PARAM_SIZE
	.align		4
.L_17:
        /*0064*/ 	.byte	0x03, 0x19
        /*0066*/ 	.short	0x0020


	//----- nvinfo : EIATTR_PARAM_CBANK
	.align		4
        /*0068*/ 	.byte	0x04, 0x0a
        /*006a*/ 	.short	(.L_19 - .L_18)
	.align		4
.L_18:
        /*006c*/ 	.word	index@(.nv.constant0.my_kernel_kernel0)
        /*0070*/ 	.short	0x0380
        /*0072*/ 	.short	0x0020


	//----- nvinfo : EIATTR_SW_WAR
	.align		4
.L_19:
        /*0074*/ 	.byte	0x04, 0x36
        /*0076*/ 	.short	(.L_21 - .L_20)
.L_20:
        /*0078*/ 	.word	0x00000008
.L_21:


//--------------------- .nv.callgraph             --------------------------
	.section	.nv.callgraph,"",@"SHT_CUDA_CALLGRAPH"
	.align	4
	.sectionentsize	8
	.align		4
        /*0000*/ 	.word	0x00000000
	.align		4
        /*0004*/ 	.word	0xffffffff
	.align		4
        /*0008*/ 	.word	0x00000000
	.align		4
        /*000c*/ 	.word	0xfffffffe
	.align		4
        /*0010*/ 	.word	0x00000000
	.align		4
        /*0014*/ 	.word	0xfffffffd
	.align		4
        /*0018*/ 	.word	0x00000000
	.align		4
        /*001c*/ 	.word	0xfffffffc


//--------------------- .text.my_kernel_kernel0   --------------------------
	.section	.text.my_kernel_kernel0,"ax",@progbits
	.align	128
        .global         my_kernel_kernel0
        .type           my_kernel_kernel0,@function
        .size           my_kernel_kernel0,(.L_x_2 - my_kernel_kernel0)
        .other          my_kernel_kernel0,@"STO_CUDA_ENTRY STV_DEFAULT"
my_kernel_kernel0:
.text.my_kernel_kernel0:
[----:B------:R-:W-:Y:S01]  /*0000*/  LDC R1, c[0x0][0x37c] ;  /* 0x0000df00ff017b82 */ /* 0x000fe20000000800 */
[----:B------:R-:W0:Y:S07]  /*0010*/  S2R R0, SR_TID.X ;  /* 0x0000000000007919 */ /* 0x000e2e0000002100 */
[----:B------:R-:W1:Y:S01]  /*0020*/  S2UR UR7, SR_CgaCtaId ;  /* 0x00000000000779c3 */ /* 0x000e620000008800 */
[----:B------:R-:W-:Y:S01]  /*0030*/  UMOV UR4, 0x400 ;  /* 0x0000040000047882 */ /* 0x000fe20000000000 */
[----:B------:R-:W-:Y:S01]  /*0040*/  CS2R R36, SRZ ;  /* 0x0000000000247805 */ /* 0x000fe2000001ff00 */
[----:B------:R-:W2:Y:S01]  /*0050*/  S2R R31, SR_CTAID.X ;  /* 0x00000000001f7919 */ /* 0x000ea20000002500 */
[----:B------:R-:W-:Y:S01]  /*0060*/  UIADD3 UR5, UPT, UPT, UR4, 0x1240, URZ ;  /* 0x0000124004057890 */ /* 0x000fe2000fffe0ff */
[----:B------:R-:W-:-:S02]  /*0070*/  CS2R R40, SRZ ;  /* 0x0000000000287805 */ /* 0x000fc4000001ff00 */
[----:B------:R-:W-:Y:S02]  /*0080*/  CS2R R42, SRZ ;  /* 0x00000000002a7805 */ /* 0x000fe4000001ff00 */
[----:B------:R-:W-:Y:S02]  /*0090*/  CS2R R38, SRZ ;  /* 0x0000000000267805 */ /* 0x000fe4000001ff00 */
[----:B------:R-:W-:Y:S01]  /*00a0*/  CS2R R34, SRZ ;  /* 0x0000000000227805 */ /* 0x000fe2000001ff00 */
[----:B------:R-:W3:Y:S01]  /*00b0*/  LDCU.64 UR8, c[0x0][0x358] ;  /* 0x00006b00ff0877ac */ /* 0x000ee20008000a00 */
[----:B-1----:R-:W-:Y:S02]  /*00c0*/  ULEA UR6, UR7, UR4, 0x18 ;  /* 0x0000000407067291 */ /* 0x002fe4000f8ec0ff */
[----:B------:R-:W-:Y:S01]  /*00d0*/  ULEA UR5, UR7, UR5, 0x18 ;  /* 0x0000000507057291 */ /* 0x000fe2000f8ec0ff */
[----:B------:R-:W-:Y:S01]  /*00e0*/  UMOV UR4, URZ ;  /* 0x000000ff00047c82 */ /* 0x000fe20008000000 */
[----:B0-----:R-:W-:-:S02]  /*00f0*/  LOP3.LUT R2, R0, 0xffff, RZ, 0xc0, !PT ;  /* 0x0000ffff00027812 */ /* 0x001fc400078ec0ff */
[C---:B------:R-:W-:Y:S02]  /*0100*/  SHF.L.U32 R33, R0.reuse, 0x3, RZ ;  /* 0x0000000300217819 */ /* 0x040fe400000006ff */
[----:B------:R-:W-:Y:S01]  /*0110*/  SHF.L.U32 R10, R0, 0x1, RZ ;  /* 0x00000001000a7819 */ /* 0x000fe200000006ff */
[----:B------:R-:W-:Y:S01]  /*0120*/  IMAD R2, R2, 0x199a, RZ ;  /* 0x0000199a02027824 */ /* 0x000fe200078e02ff */
[----:B------:R-:W-:Y:S02]  /*0130*/  IADD3 R6, PT, PT, R33, 0x920, RZ ;  /* 0x0000092021067810 */ /* 0x000fe40007ffe0ff */
[----:B--2---:R-:W-:Y:S02]  /*0140*/  SHF.R.U32.HI R32, RZ, 0x2, R31 ;  /* 0x00000002ff207819 */ /* 0x004fe4000001161f */
[----:B------:R-:W-:Y:S02]  /*0150*/  SHF.R.U32.HI R2, RZ, 0x10, R2 ;  /* 0x00000010ff027819 */ /* 0x000fe40000011602 */
[----:B------:R-:W-:-:S02]  /*0160*/  LOP3.LUT R7, R6, 0x3fc0, RZ, 0xc0, !PT ;  /* 0x00003fc006077812 */ /* 0x000fc400078ec0ff */
[----:B------:R-:W-:Y:S02]  /*0170*/  PRMT R8, R2, 0x9910, RZ ;  /* 0x0000991002087816 */ /* 0x000fe400000000ff */
[C---:B------:R-:W-:Y:S01]  /*0180*/  IADD3 R2, PT, PT, R33.reuse, 0x490, RZ ;  /* 0x0000049021027810 */ /* 0x040fe20007ffe0ff */
[----:B------:R-:W-:Y:S01]  /*0190*/  IMAD R7, R32, 0x1240, R7 ;  /* 0x0000124020077824 */ /* 0x000fe200078e0207 */
[----:B------:R-:W-:Y:S01]  /*01a0*/  IADD3 R4, PT, PT, R10, 0x4, RZ ;  /* 0x000000040a047810 */ /* 0x000fe20007ffe0ff */
[----:B------:R-:W-:Y:S01]  /*01b0*/  IMAD R3, R8, 0xa, RZ ;  /* 0x0000000a08037824 */ /* 0x000fe200078e02ff */
[----:B------:R-:W-:Y:S01]  /*01c0*/  LOP3.LUT R5, R2, 0x3fc0, RZ, 0xc0, !PT ;  /* 0x00003fc002057812 */ /* 0x000fe200078ec0ff */
[----:B------:R-:W-:Y:S01]  /*01d0*/  IMAD R8, R8, 0x50, RZ ;  /* 0x0000005008087824 */ /* 0x000fe200078e02ff */
[----:B------:R-:W-:Y:S02]  /*01e0*/  LOP3.LUT R30, R10, 0xe, RZ, 0xc0, !PT ;  /* 0x0000000e0a1e7812 */ /* 0x000fe400078ec0ff */
[----:B------:R-:W-:Y:S01]  /*01f0*/  IADD3 R9, PT, PT, RZ, -R3, RZ ;  /* 0x80000003ff097210 */ /* 0x000fe20007ffe0ff */
[----:B------:R-:W-:Y:S01]  /*0200*/  IMAD R5, R32, 0x1240, R5 ;  /* 0x0000124020057824 */ /* 0x000fe200078e0205 */
[----:B------:R-:W-:-:S02]  /*0210*/  LOP3.LUT R3, R33, 0x1fc0, RZ, 0xc0, !PT ;  /* 0x00001fc021037812 */ /* 0x000fc400078ec0ff */
[----:B------:R-:W-:Y:S02]  /*0220*/  LOP3.LUT R4, R4, 0xe, RZ, 0xc0, !PT ;  /* 0x0000000e04047812 */ /* 0x000fe400078ec0ff */
[----:B------:R-:W-:Y:S01]  /*0230*/  LOP3.LUT R2, R30, 0x8, RZ, 0x3c, !PT ;  /* 0x000000081e027812 */ /* 0x000fe200078e3cff */
[----:B------:R-:W-:Y:S01]  /*0240*/  IMAD R3, R32, 0x1240, R3 ;  /* 0x0000124020037824 */ /* 0x000fe200078e0203 */
[C---:B------:R-:W-:Y:S02]  /*0250*/  IADD3 R12, PT, PT, R10.reuse, 0x125, RZ ;  /* 0x000001250a0c7810 */ /* 0x040fe40007ffe0ff */
[C---:B------:R-:W-:Y:S02]  /*0260*/  IADD3 R6, PT, PT, R10.reuse, 0x1, RZ ;  /* 0x000000010a067810 */ /* 0x040fe40007ffe0ff */
[----:B------:R-:W-:Y:S02]  /*0270*/  IADD3 R13, PT, PT, R10, 0xd, RZ ;  /* 0x0000000d0a0d7810 */ /* 0x000fe40007ffe0ff */
[----:B------:R-:W-:-:S02]  /*0280*/  IADD3 R30, PT, PT, R3, R30, RZ ;  /* 0x0000001e031e7210 */ /* 0x000fc40007ffe0ff */
[----:B------:R-:W-:Y:S02]  /*0290*/  IADD3 R3, PT, PT, R5, R4, RZ ;  /* 0x0000000405037210 */ /* 0x000fe40007ffe0ff */
[----:B------:R-:W-:Y:S02]  /*02a0*/  IADD3 R4, PT, PT, R7, R2, RZ ;  /* 0x0000000207047210 */ /* 0x000fe40007ffe0ff */
[----:B------:R-:W-:Y:S02]  /*02b0*/  LOP3.LUT R14, R12, 0xffff, RZ, 0xc0, !PT ;  /* 0x0000ffff0c0e7812 */ /* 0x000fe400078ec0ff */
[----:B------:R-:W-:Y:S02]  /*02c0*/  LOP3.LUT R6, R6, 0xffff, RZ, 0xc0, !PT ;  /* 0x0000ffff06067812 */ /* 0x000fe400078ec0ff */
[----:B------:R-:W-:Y:S02]  /*02d0*/  IADD3 R2, PT, PT, R10, 0xc, RZ ;  /* 0x0000000c0a027810 */ /* 0x000fe40007ffe0ff */
[----:B------:R-:W-:Y:S01]  /*02e0*/  LOP3.LUT R15, R13, 0xffff, RZ, 0xc0, !PT ;  /* 0x0000ffff0d0f7812 */ /* 0x000fe200078ec0ff */
[----:B------:R-:W-:Y:S01]  /*02f0*/  IMAD R13, R14, 0xccd, RZ ;  /* 0x00000ccd0e0d7824 */ /* 0x000fe200078e02ff */
[----:B------:R-:W-:Y:S01]  /*0300*/  PRMT R9, R9, 0x7710, RZ ;  /* 0x0000771009097816 */ /* 0x000fe200000000ff */
[----:B------:R-:W-:Y:S01]  /*0310*/  IMAD R6, R6, 0xccd, RZ ;  /* 0x00000ccd06067824 */ /* 0x000fe200078e02ff */
[----:B------:R-:W-:Y:S01]  /*0320*/  IADD3 R11, PT, PT, R10, 0x124, RZ ;  /* 0x000001240a0b7810 */ /* 0x000fe20007ffe0ff */
[----:B------:R-:W-:Y:S01]  /*0330*/  IMAD R14, R15, 0xccd, RZ ;  /* 0x00000ccd0f0e7824 */ /* 0x000fe200078e02ff */
[----:B------:R-:W-:-:S02]  /*0340*/  LOP3.LUT R12, R2, 0xffff, RZ, 0xc0, !PT ;  /* 0x0000ffff020c7812 */ /* 0x000fc400078ec0ff */
[----:B------:R-:W-:Y:S02]  /*0350*/  IADD3 R9, PT, PT, R9, R0, RZ ;  /* 0x0000000009097210 */ /* 0x000fe40007ffe0ff */
[----:B------:R-:W-:Y:S01]  /*0360*/  LOP3.LUT R11, R11, 0xffff, RZ, 0xc0, !PT ;  /* 0x0000ffff0b0b7812 */ /* 0x000fe200078ec0ff */
[----:B------:R-:W-:Y:S01]  /*0370*/  IMAD R12, R12, 0xccd, RZ ;  /* 0x00000ccd0c0c7824 */ /* 0x000fe200078e02ff */
[----:B------:R-:W-:Y:S02]  /*0380*/  SHF.R.U32.HI R6, RZ, 0x10, R6 ;  /* 0x00000010ff067819 */ /* 0x000fe40000011606 */
[----:B------:R-:W-:Y:S01]  /*0390*/  LOP3.LUT R31, R31, 0x3, RZ, 0xc0, !PT ;  /* 0x000000031f1f7812 */ /* 0x000fe200078ec0ff */
[----:B------:R-:W-:Y:S01]  /*03a0*/  IMAD R11, R11, 0xccd, RZ ;  /* 0x00000ccd0b0b7824 */ /* 0x000fe200078e02ff */
[----:B------:R-:W-:Y:S02]  /*03b0*/  LOP3.LUT R8, R8, 0xffff, RZ, 0xc0, !PT ;  /* 0x0000ffff08087812 */ /* 0x000fe400078ec0ff */
[----:B------:R-:W-:-:S02]  /*03c0*/  SHF.R.U32.HI R14, RZ, 0x10, R14 ;  /* 0x00000010ff0e7819 */ /* 0x000fc4000001160e */
[----:B------:R-:W-:Y:S01]  /*03d0*/  SHF.L.U32 R9, R9, 0x1, RZ ;  /* 0x0000000109097819 */ /* 0x000fe200000006ff */
[----:B------:R-:W-:Y:S01]  /*03e0*/  IMAD R8, R31, 0x14, R8 ;  /* 0x000000141f087824 */ /* 0x000fe200078e0208 */
[----:B------:R-:W-:Y:S02]  /*03f0*/  SHF.R.U32.HI R13, RZ, 0x10, R13 ;  /* 0x00000010ff0d7819 */ /* 0x000fe4000001160d */
[----:B------:R-:W-:Y:S02]  /*0400*/  PRMT R15, R6, 0x9910, RZ ;  /* 0x00009910060f7816 */ /* 0x000fe400000000ff */
[----:B------:R-:W-:Y:S02]  /*0410*/  SHF.R.U32.HI R12, RZ, 0x10, R12 ;  /* 0x00000010ff0c7819 */ /* 0x000fe4000001160c */
[----:B------:R-:W-:Y:S01]  /*0420*/  PRMT R14, R14, 0x9910, RZ ;  /* 0x000099100e0e7816 */ /* 0x000fe200000000ff */
[----:B------:R-:W-:Y:S01]  /*0430*/  IMAD R6, R15, 0x50, RZ ;  /* 0x000000500f067824 */ /* 0x000fe200078e02ff */
[----:B------:R-:W-:Y:S01]  /*0440*/  LOP3.LUT R9, R9, 0xffff, RZ, 0xc0, !PT ;  /* 0x0000ffff09097812 */ /* 0x000fe200078ec0ff */
[----:B------:R-:W-:Y:S01]  /*0450*/  IMAD R15, R15, 0x14, RZ ;  /* 0x000000140f0f7824 */ /* 0x000fe200078e02ff */
[----:B------:R-:W-:Y:S01]  /*0460*/  SHF.R.U32.HI R11, RZ, 0x10, R11 ;  /* 0x00000010ff0b7819 */ /* 0x000fe2000001160b */
[----:B------:R-:W-:Y:S01]  /*0470*/  IMAD R14, R14, 0x14, RZ ;  /* 0x000000140e0e7824 */ /* 0x000fe200078e02ff */
[----:B------:R-:W-:-:S02]  /*0480*/  PRMT R13, R13, 0x9910, RZ ;  /* 0x000099100d0d7816 */ /* 0x000fc400000000ff */
[----:B------:R-:W-:Y:S02]  /*0490*/  PRMT R12, R12, 0x9910, RZ ;  /* 0x000099100c0c7816 */ /* 0x000fe400000000ff */
[----:B------:R-:W-:Y:S01]  /*04a0*/  IADD3 R5, PT, PT, R9, R8, RZ ;  /* 0x0000000809057210 */ /* 0x000fe20007ffe0ff */
[----:B------:R-:W-:Y:S01]  /*04b0*/  IMAD R13, R13, 0x50, RZ ;  /* 0x000000500d0d7824 */ /* 0x000fe200078e02ff */
[----:B------:R-:W0:Y:S01]  /*04c0*/  LDC.64 R8, c[0x0][0x388] ;  /* 0x0000e200ff087b82 */ /* 0x000e220000000a00 */
[----:B------:R-:W-:Y:S01]  /*04d0*/  PRMT R11, R11, 0x9910, RZ ;  /* 0x000099100b0b7816 */ /* 0x000fe200000000ff */
[----:B------:R-:W-:Y:S01]  /*04e0*/  IMAD R12, R12, 0x14, RZ ;  /* 0x000000140c0c7824 */ /* 0x000fe200078e02ff */
[----:B------:R-:W-:Y:S02]  /*04f0*/  IADD3 R17, PT, PT, RZ, -R14, RZ ;  /* 0x8000000eff117210 */ /* 0x000fe40007ffe0ff */
[----:B------:R-:W-:Y:S01]  /*0500*/  IADD3 R15, PT, PT, RZ, -R15, RZ ;  /* 0x8000000fff0f7210 */ /* 0x000fe20007ffe0ff */
[----:B------:R-:W-:Y:S01]  /*0510*/  IMAD R11, R11, 0x50, RZ ;  /* 0x000000500b0b7824 */ /* 0x000fe200078e02ff */
[----:B------:R-:W-:-:S02]  /*0520*/  LOP3.LUT R14, R13, 0xffff, RZ, 0xc0, !PT ;  /* 0x0000ffff0d0e7812 */ /* 0x000fc400078ec0ff */
[----:B------:R-:W-:Y:S02]  /*0530*/  IADD3 R16, PT, PT, RZ, -R12, RZ ;  /* 0x8000000cff107210 */ /* 0x000fe40007ffe0ff */
[----:B------:R-:W-:Y:S01]  /*0540*/  PRMT R13, R17, 0x7710, RZ ;  /* 0x00007710110d7816 */ /* 0x000fe200000000ff */
[----:B------:R-:W-:Y:S01]  /*0550*/  IMAD R14, R31, 0x14, R14 ;  /* 0x000000141f0e7824 */ /* 0x000fe200078e020e */
[----:B------:R-:W-:Y:S02]  /*0560*/  PRMT R15, R15, 0x7710, RZ ;  /* 0x000077100f0f7816 */ /* 0x000fe400000000ff */
[----:B------:R-:W-:Y:S02]  /*0570*/  LOP3.LUT R6, R6, 0xffff, RZ, 0xc0, !PT ;  /* 0x0000ffff06067812 */ /* 0x000fe400078ec0ff */
[----:B------:R-:W-:Y:S02]  /*0580*/  LOP3.LUT R12, R11, 0xffff, RZ, 0xc0, !PT ;  /* 0x0000ffff0b0c7812 */ /* 0x000fe400078ec0ff */
[----:B------:R-:W-:Y:S01]  /*0590*/  PRMT R11, R16, 0x7710, RZ ;  /* 0x00007710100b7816 */ /* 0x000fe200000000ff */
[C---:B------:R-:W-:Y:S01]  /*05a0*/  IMAD R6, R31.reuse, 0x14, R6 ;  /* 0x000000141f067824 */ /* 0x040fe200078e0206 */
[C---:B------:R-:W-:Y:S01]  /*05b0*/  IADD3 R13, PT, PT, R10.reuse, 0xc, R13 ;  /* 0x0000000c0a0d7810 */ /* 0x040fe20007ffe00d */
[----:B------:R-:W-:Y:S01]  /*05c0*/  IMAD R12, R31, 0x14, R12 ;  /* 0x000000141f0c7824 */ /* 0x000fe200078e020c */
[----:B------:R-:W-:Y:S01]  /*05d0*/  IADD3 R15, PT, PT, R10, R15, RZ ;  /* 0x0000000f0a0f7210 */ /* 0x000fe20007ffe0ff */
[----:B0-----:R-:W-:Y:S01]  /*05e0*/  IMAD.WIDE.U32 R18, R5, 0x4, R8 ;  /* 0x0000000405127825 */ /* 0x001fe200078e0008 */
[----:B------:R-:W-:-:S02]  /*05f0*/  IADD3 R11, PT, PT, R2, R11, RZ ;  /* 0x0000000b020b7210 */ /* 0x000fc40007ffe0ff */
[----:B------:R-:W-:Y:S02]  /*0600*/  LOP3.LUT R13, R13, 0xffff, RZ, 0xc0, !PT ;  /* 0x0000ffff0d0d7812 */ /* 0x000fe400078ec0ff */
[----:B------:R-:W-:Y:S02]  /*0610*/  LOP3.LUT R15, R15, 0xffff, RZ, 0xc0, !PT ;  /* 0x0000ffff0f0f7812 */ /* 0x000fe400078ec0ff */
[----:B------:R-:W-:Y:S02]  /*0620*/  IADD3 R7, PT, PT, R33, 0xdb0, RZ ;  /* 0x00000db021077810 */ /* 0x000fe40007ffe0ff */
[----:B------:R-:W-:Y:S02]  /*0630*/  LOP3.LUT R11, R11, 0xffff, RZ, 0xc0, !PT ;  /* 0x0000ffff0b0b7812 */ /* 0x000fe400078ec0ff */
[----:B------:R-:W-:Y:S02]  /*0640*/  IADD3 R13, PT, PT, R14, R13, RZ ;  /* 0x0000000d0e0d7210 */ /* 0x000fe40007ffe0ff */
[----:B------:R-:W-:-:S02]  /*0650*/  IADD3 R15, PT, PT, R6, R15, RZ ;  /* 0x0000000f060f7210 */ /* 0x000fc40007ffe0ff */
[----:B------:R-:W-:Y:S02]  /*0660*/  LOP3.LUT R7, R7, 0x3fc0, RZ, 0xc0, !PT ;  /* 0x00003fc007077812 */ /* 0x000fe400078ec0ff */
[----:B------:R-:W-:Y:S01]  /*0670*/  IADD3 R11, PT, PT, R11, R12, RZ ;  /* 0x0000000c0b0b7210 */ /* 0x000fe20007ffe0ff */
[--C-:B------:R-:W-:Y:S01]  /*0680*/  IMAD.WIDE.U32 R12, R13, 0x4, R8.reuse ;  /* 0x000000040d0c7825 */ /* 0x100fe200078e0008 */
[----:B------:R-:W-:Y:S02]  /*0690*/  LOP3.LUT R2, R2, 0xe, RZ, 0xc0, !PT ;  /* 0x0000000e02027812 */ /* 0x000fe400078ec0ff */
[----:B------:R-:W-:Y:S01]  /*06a0*/  SHF.L.U32 R22, R0, 0x5, RZ ;  /* 0x0000000500167819 */ /* 0x000fe200000006ff */
[----:B------:R-:W-:Y:S01]  /*06b0*/  IMAD.WIDE.U32 R16, R15, 0x4, R8 ;  /* 0x000000040f107825 */ /* 0x000fe200078e0008 */
[----:B------:R-:W-:Y:S02]  /*06c0*/  IADD3 R5, P0, PT, R12, 0x4, RZ ;  /* 0x000000040c057810 */ /* 0x000fe40007f1e0ff */
[----:B------:R-:W-:Y:S01]  /*06d0*/  LOP3.LUT R10, R10, 0x2, RZ, 0xc0, !PT ;  /* 0x000000020a0a7812 */ /* 0x000fe200078ec0ff */
[----:B------:R-:W-:Y:S01]  /*06e0*/  IMAD R7, R32, 0x1240, R7 ;  /* 0x0000124020077824 */ /* 0x000fe200078e0207 */
[----:B------:R-:W-:Y:S01]  /*06f0*/  IADD3 R21, P1, PT, R16, 0x4, RZ ;  /* 0x0000000410157810 */ /* 0x000fe20007f3e0ff */
[----:B------:R-:W-:Y:S01]  /*0700*/  IMAD.WIDE.U32 R14, R11, 0x4, R8 ;  /* 0x000000040b0e7825 */ /* 0x000fe200078e0008 */
[----:B------:R-:W-:-:S02]  /*0710*/  MOV R8, R18 ;  /* 0x0000001200087202 */ /* 0x000fc40000000f00 */
[----:B------:R-:W-:Y:S02]  /*0720*/  IADD3 R6, PT, PT, R2, R7, RZ ;  /* 0x0000000702067210 */ /* 0x000fe40007ffe0ff */
[----:B------:R-:W-:Y:S02]  /*0730*/  MOV R20, R19 ;  /* 0x0000001300147202 */ /* 0x000fe40000000f00 */
[----:B------:R-:W-:Y:S02]  /*0740*/  MOV R7, R14 ;  /* 0x0000000e00077202 */ /* 0x000fe40000000f00 */
[----:B------:R-:W-:Y:S02]  /*0750*/  MOV R11, R15 ;  /* 0x0000000f000b7202 */ /* 0x000fe40000000f00 */
[----:B------:R-:W-:Y:S02]  /*0760*/  IADD3.X R2, PT, PT, RZ, R13, RZ, P0, !PT ;  /* 0x0000000dff027210 */ /* 0x000fe400007fe4ff */
[----:B------:R-:W-:-:S02]  /*0770*/  IADD3.X R9, PT, PT, RZ, R17, RZ, P1, !PT ;  /* 0x00000011ff097210 */ /* 0x000fc40000ffe4ff */
[----:B------:R-:W-:Y:S02]  /*0780*/  LOP3.LUT R22, R22, 0x7fc0, RZ, 0xc0, !PT ;  /* 0x00007fc016167812 */ /* 0x000fe400078ec0ff */
[----:B------:R-:W-:Y:S02]  /*0790*/  LEA R23, R0, UR6, 0x3 ;  /* 0x0000000600177c11 */ /* 0x000fe4000f8e18ff */
[----:B---3--:R-:W-:-:S07]  /*07a0*/  LEA R10, R10, UR5, 0x2 ;  /* 0x000000050a0a7c11 */ /* 0x008fce000f8e10ff */
.L_x_0:
[----:B------:R-:W0:Y:S01]  /*07b0*/  LDC.64 R24, c[0x0][0x380] ;  /* 0x0000e000ff187b82 */ /* 0x000e220000000a00 */
[----:B------:R-:W-:Y:S02]  /*07c0*/  ISETP.GT.U32.AND P0, PT, R0, 0xd, PT ;  /* 0x0000000d0000780c */ /* 0x000fe40003f04070 */
[----:B------:R-:W-:Y:S02]  /*07d0*/  MOV R14, R21 ;  /* 0x00000015000e7202 */ /* 0x000fe40000000f00 */
[----:B------:R-:W-:Y:S02]  /*07e0*/  MOV R15, R9 ;  /* 0x00000009000f7202 */ /* 0x000fe40000000f00 */
[----:B------:R-:W-:Y:S02]  /*07f0*/  MOV R28, R8 ;  /* 0x00000008001c7202 */ /* 0x000fe40000000f00 */
[----:B------:R-:W-:Y:S01]  /*0800*/  MOV R29, R20 ;  /* 0x00000014001d7202 */ /* 0x000fe20000000f00 */
[----:B------:R1:W2:Y:S04]  /*0810*/  LDG.E.CONSTANT R13, desc[UR8][R14.64] ;  /* 0x000000080e0d7981 */ /* 0x0002a8000c1e9900 */
[----:B------:R3:W2:Y:S01]  /*0820*/  LDG.E.CONSTANT R12, desc[UR8][R28.64] ;  /* 0x000000081c0c7981 */ /* 0x0006a2000c1e9900 */
[----:B-1----:R-:W-:-:S02]  /*0830*/  @!P0 MOV R14, R7 ;  /* 0x00000007000e8202 */ /* 0x002fc40000000f00 */
[----:B------:R-:W-:Y:S01]  /*0840*/  @!P0 MOV R15, R11 ;  /* 0x0000000b000f8202 */ /* 0x000fe20000000f00 */
[----:B0-----:R-:W-:-:S04]  /*0850*/  IMAD.WIDE.U32 R16, R3, 0x4, R24 ;  /* 0x0000000403107825 */ /* 0x001fc800078e0018 */
[----:B------:R0:W4:Y:S01]  /*0860*/  @!P0 LDG.E.CONSTANT R26, desc[UR8][R14.64] ;  /* 0x000000080e1a8981 */ /* 0x000122000c1e9900 */
[--C-:B------:R-:W-:Y:S01]  /*0870*/  IMAD.WIDE.U32 R18, R4, 0x4, R24.reuse ;  /* 0x0000000404127825 */ /* 0x100fe200078e0018 */
[----:B---3--:R-:W-:Y:S02]  /*0880*/  @!P0 MOV R28, R5 ;  /* 0x00000005001c8202 */ /* 0x008fe40000000f00 */
[----:B------:R-:W-:Y:S01]  /*0890*/  @!P0 MOV R29, R2 ;  /* 0x00000002001d8202 */ /* 0x000fe20000000f00 */
[----:B------:R-:W3:Y:S04]  /*08a0*/  LDG.E.64.CONSTANT R16, desc[UR8][R16.64] ;  /* 0x0000000810107981 */ /* 0x000ee8000c1e9b00 */
[----:B------:R-:W5:Y:S01]  /*08b0*/  LDG.E.64.CONSTANT R18, desc[UR8][R18.64] ;  /* 0x0000000812127981 */ /* 0x000f62000c1e9b00 */
[----:B0-----:R-:W-:-:S03]  /*08c0*/  IMAD.WIDE.U32 R14, R30, 0x4, R24 ;  /* 0x000000041e0e7825 */ /* 0x001fc600078e0018 */
[----:B------:R-:W4:Y:S01]  /*08d0*/  @!P0 LDG.E.CONSTANT R27, desc[UR8][R28.64] ;  /* 0x000000081c1b8981 */ /* 0x000f22000c1e9900 */
[----:B------:R-:W-:-:S03]  /*08e0*/  IMAD.WIDE.U32 R24, R6, 0x4, R24 ;  /* 0x0000000406187825 */ /* 0x000fc600078e0018 */
[----:B------:R-:W2:Y:S04]  /*08f0*/  LDG.E.64.CONSTANT R14, desc[UR8][R14.64] ;  /* 0x000000080e0e7981 */ /* 0x000ea8000c1e9b00 */
[----:B------:R-:W4:Y:S01]  /*0900*/  LDG.E.64.CONSTANT R24, desc[UR8][R24.64] ;  /* 0x0000000818187981 */ /* 0x000f22000c1e9b00 */
[----:B------:R-:W-:Y:S06]  /*0910*/  BAR.SYNC.DEFER_BLOCKING 0x0 ;  /* 0x0000000000007b1d */ /* 0x000fec0000010000 */
[----:B---3--:R-:W-:Y:S04]  /*0920*/  STS.64 [R23+0x490], R16 ;  /* 0x0004901017007388 */ /* 0x008fe80000000a00 */
[----:B-----5:R-:W-:Y:S04]  /*0930*/  STS.64 [R23+0x920], R18 ;  /* 0x0009201217007388 */ /* 0x020fe80000000a00 */
[----:B--2---:R-:W-:Y:S04]  /*0940*/  STS.64 [R23], R14 ;  /* 0x0000000e17007388 */ /* 0x004fe80000000a00 */
[----:B----4-:R-:W-:Y:S04]  /*0950*/  STS.64 [R23+0xdb0], R24 ;  /* 0x000db01817007388 */ /* 0x010fe80000000a00 */
[----:B------:R-:W-:Y:S04]  /*0960*/  STS.64 [R33+UR5], R12 ;  /* 0x0000000c21007988 */ /* 0x000fe80008000a05 */
[----:B------:R-:W-:Y:S01]  /*0970*/  @!P0 STS.64 [R33+UR5+0x490], R26 ;  /* 0x0004901a21008988 */ /* 0x000fe20008000a05 */
[----:B------:R-:W-:Y:S06]  /*0980*/  BAR.SYNC.DEFER_BLOCKING 0x0 ;  /* 0x0000000000007b1d */ /* 0x000fec0000010000 */
[----:B------:R-:W-:Y:S04]  /*0990*/  LDS.64 R24, [R10] ;  /* 0x000000000a187984 */ /* 0x000fe80000000a00 */
[----:B------:R-:W0:Y:S04]  /*09a0*/  LDS.128 R16, [R22+UR6] ;  /* 0x0000000616107984 */ /* 0x000e280008000c00 */
[----:B------:R-:W1:Y:S04]  /*09b0*/  LDS.64 R26, [R10+0x10] ;  /* 0x000010000a1a7984 */ /* 0x000e680000000a00 */
[----:B------:R-:W2:Y:S04]  /*09c0*/  LDS.64 R28, [R10+0x20] ;  /* 0x000020000a1c7984 */ /* 0x000ea80000000a00 */
[----:B------:R-:W3:Y:S04]  /*09d0*/  LDS.64 R14, [R10+0x30] ;  /* 0x000030000a0e7984 */ /* 0x000ee80000000a00 */
[----:B------:R-:W4:Y:S01]  /*09e0*/  LDS.64 R12, [R10+0x40] ;  /* 0x000040000a0c7984 */ /* 0x000f220000000a00 */
[C---:B0-----:R-:W-:Y:S01]  /*09f0*/  FFMA R34, R16.reuse, R24, R34 ;  /* 0x0000001810227223 */ /* 0x041fe20000000022 */
[----:B------:R-:W-:-:S02]  /*0a00*/  FFMA R35, R16, R25, R35 ;  /* 0x0000001910237223 */ /* 0x000fc40000000023 */
[----:B------:R-:W0:Y:S01]  /*0a10*/  LDS.64 R24, [R10+0x70] ;  /* 0x000070000a187984 */ /* 0x000e220000000a00 */
[C---:B-1----:R-:W-:Y:S01]  /*0a20*/  FFMA R36, R16.reuse, R26, R36 ;  /* 0x0000001a10247223 */ /* 0x042fe20000000024 */
[C---:B------:R-:W-:Y:S02]  /*0a30*/  FFMA R38, R16.reuse, R27, R38 ;  /* 0x0000001b10267223 */ /* 0x040fe40000000026 */
[----:B------:R-:W1:Y:S01]  /*0a40*/  LDS.64 R26, [R10+0x50] ;  /* 0x000050000a1a7984 */ /* 0x000e620000000a00 */
[C---:B--2---:R-:W-:Y:S01]  /*0a50*/  FFMA R39, R16.reuse, R28, R39 ;  /* 0x0000001c10277223 */ /* 0x044fe20000000027 */
[C---:B------:R-:W-:Y:S02]  /*0a60*/  FFMA R41, R16.reuse, R29, R41 ;  /* 0x0000001d10297223 */ /* 0x040fe40000000029 */
[----:B------:R-:W2:Y:S01]  /*0a70*/  LDS.64 R28, [R10+0x60] ;  /* 0x000060000a1c7984 */ /* 0x000ea20000000a00 */
[C---:B---3--:R-:W-:Y:S01]  /*0a80*/  FFMA R43, R16.reuse, R14, R43 ;  /* 0x0000000e102b7223 */ /* 0x048fe2000000002b */
[----:B------:R-:W-:-:S02]  /*0a90*/  FFMA R42, R16, R15, R42 ;  /* 0x0000000f102a7223 */ /* 0x000fc4000000002a */
[----:B------:R-:W3:Y:S01]  /*0aa0*/  LDS.64 R14, [R10+0x80] ;  /* 0x000080000a0e7984 */ /* 0x000ee20000000a00 */
[C---:B----4-:R-:W-:Y:S01]  /*0ab0*/  FFMA R40, R16.reuse, R12, R40 ;  /* 0x0000000c10287223 */ /* 0x050fe20000000028 */
[----:B------:R-:W-:Y:S02]  /*0ac0*/  FFMA R16, R16, R13, R37 ;  /* 0x0000000d10107223 */ /* 0x000fe40000000025 */
[----:B------:R-:W4:Y:S01]  /*0ad0*/  LDS.64 R12, [R10+0x90] ;  /* 0x000090000a0c7984 */ /* 0x000f220000000a00 */
[----:B0-----:R-:W-:Y:S01]  /*0ae0*/  FFMA R39, R24, R17, R39 ;  /* 0x0000001118277223 */ /* 0x001fe20000000027 */
[C---:B------:R-:W-:Y:S02]  /*0af0*/  FFMA R41, R17.reuse, R25, R41 ;  /* 0x0000001911297223 */ /* 0x040fe40000000029 */
[----:B------:R-:W0:Y:S01]  /*0b00*/  LDS.64 R24, [R10+0xa0] ;  /* 0x0000a0000a187984 */ /* 0x000e220000000a00 */
[----:B-1----:R-:W-:Y:S01]  /*0b10*/  FFMA R34, R26, R17, R34 ;  /* 0x000000111a227223 */ /* 0x002fe20000000022 */
[----:B------:R-:W-:-:S02]  /*0b20*/  FFMA R35, R17, R27, R35 ;  /* 0x0000001b11237223 */ /* 0x000fc40000000023 */
[----:B------:R-:W1:Y:S01]  /*0b30*/  LDS.64 R26, [R10+0xb0] ;  /* 0x0000b0000a1a7984 */ /* 0x000e620000000a00 */
[----:B--2---:R-:W-:Y:S01]  /*0b40*/  FFMA R36, R28, R17, R36 ;  /* 0x000000111c247223 */ /* 0x004fe20000000024 */
[C---:B------:R-:W-:Y:S02]  /*0b50*/  FFMA R38, R17.reuse, R29, R38 ;  /* 0x0000001d11267223 */ /* 0x040fe40000000026 */
[----:B------:R-:W2:Y:S01]  /*0b60*/  LDS.64 R28, [R10+0xc0] ;  /* 0x0000c0000a1c7984 */ /* 0x000ea20000000a00 */
[----:B---3--:R-:W-:Y:S01]  /*0b70*/  FFMA R43, R14, R17, R43 ;  /* 0x000000110e2b7223 */ /* 0x008fe2000000002b */
[C---:B------:R-:W-:Y:S02]  /*0b80*/  FFMA R42, R17.reuse, R15, R42 ;  /* 0x0000000f112a7223 */ /* 0x040fe4000000002a */
[----:B------:R-:W3:Y:S01]  /*0b90*/  LDS.64 R14, [R10+0xd0] ;  /* 0x0000d0000a0e7984 */ /* 0x000ee20000000a00 */
[----:B----4-:R-:W-:Y:S01]  /*0ba0*/  FFMA R40, R12, R17, R40 ;  /* 0x000000110c287223 */ /* 0x010fe20000000028 */
[----:B------:R-:W-:-:S02]  /*0bb0*/  FFMA R37, R17, R13, R16 ;  /* 0x0000000d11257223 */ /* 0x000fc40000000010 */
[----:B------:R-:W4:Y:S04]  /*0bc0*/  LDS.64 R12, [R10+0xe0] ;  /* 0x0000e0000a0c7984 */ /* 0x000f280000000a00 */
[----:B------:R-:W5:Y:S01]  /*0bd0*/  LDS.64 R16, [R10+0x100] ;  /* 0x000100000a107984 */ /* 0x000f620000000a00 */
[-C--:B0-----:R-:W-:Y:S01]  /*0be0*/  FFMA R34, R24, R18.reuse, R34 ;  /* 0x0000001218227223 */ /* 0x081fe20000000022 */
[----:B------:R-:W-:Y:S02]  /*0bf0*/  FFMA R35, R18, R25, R35 ;  /* 0x0000001912237223 */ /* 0x000fe40000000023 */
[----:B------:R-:W0:Y:S01]  /*0c00*/  LDS.64 R24, [R10+0xf0] ;  /* 0x0000f0000a187984 */ /* 0x000e220000000a00 */
[----:B-1----:R-:W-:Y:S01]  /*0c10*/  FFMA R36, R26, R18, R36 ;  /* 0x000000121a247223 */ /* 0x002fe20000000024 */
[----:B------:R-:W-:-:S02]  /*0c20*/  FFMA R38, R18, R27, R38 ;  /* 0x0000001b12267223 */ /* 0x000fc40000000026 */
[----:B------:R-:W1:Y:S01]  /*0c30*/  LDS.64 R26, [R10+0x130] ;  /* 0x000130000a1a7984 */ /* 0x000e620000000a00 */
[-C--:B--2---:R-:W-:Y:S01]  /*0c40*/  FFMA R39, R28, R18.reuse, R39 ;  /* 0x000000121c277223 */ /* 0x084fe20000000027 */
[----:B------:R-:W-:Y:S02]  /*0c50*/  FFMA R41, R18, R29, R41 ;  /* 0x0000001d12297223 */ /* 0x000fe40000000029 */
[----:B------:R-:W2:Y:S01]  /*0c60*/  LDS.64 R28, [R10+0x120] ;  /* 0x000120000a1c7984 */ /* 0x000ea20000000a00 */
[-C--:B---3--:R-:W-:Y:S01]  /*0c70*/  FFMA R43, R14, R18.reuse, R43 ;  /* 0x000000120e2b7223 */ /* 0x088fe2000000002b */
[----:B------:R-:W-:Y:S02]  /*0c80*/  FFMA R42, R18, R15, R42 ;  /* 0x0000000f122a7223 */ /* 0x000fe4000000002a */
[----:B------:R-:W3:Y:S01]  /*0c90*/  LDS.64 R14, [R10+0x110] ;  /* 0x000110000a0e7984 */ /* 0x000ee20000000a00 */
[----:B----4-:R-:W-:Y:S01]  /*0ca0*/  FFMA R40, R12, R18, R40 ;  /* 0x000000120c287223 */ /* 0x010fe20000000028 */
[----:B------:R-:W-:Y:S01]  /*0cb0*/  FFMA R37, R18, R13, R37 ;  /* 0x0000000d12257223 */ /* 0x000fe20000000025 */
[----:B-----5:R-:W-:Y:S01]  /*0cc0*/  FFMA R36, R16, R19, R36 ;  /* 0x0000001310247223 */ /* 0x020fe20000000024 */
[----:B------:R-:W-:-:S02]  /*0cd0*/  FFMA R38, R19, R17, R38 ;  /* 0x0000001113267223 */ /* 0x000fc40000000026 */
[----:B------:R-:W-:Y:S01]  /*0ce0*/  LDS.64 R16, [R10+0x140] ;  /* 0x000140000a107984 */ /* 0x000fe20000000a00 */
[----:B0-----:R-:W-:Y:S01]  /*0cf0*/  FFMA R34, R24, R19, R34 ;  /* 0x0000001318227223 */ /* 0x001fe20000000022 */
[C---:B------:R-:W-:Y:S02]  /*0d00*/  FFMA R35, R19.reuse, R25, R35 ;  /* 0x0000001913237223 */ /* 0x040fe40000000023 */
[----:B------:R-:W-:Y:S01]  /*0d10*/  LDS.64 R24, [R10+0x150] ;  /* 0x000150000a187984 */ /* 0x000fe20000000a00 */
[----:B-1----:R-:W-:Y:S01]  /*0d20*/  FFMA R40, R26, R19, R40 ;  /* 0x000000131a287223 */ /* 0x002fe20000000028 */
[C---:B------:R-:W-:Y:S02]  /*0d30*/  FFMA R37, R19.reuse, R27, R37 ;  /* 0x0000001b13257223 */ /* 0x040fe40000000025 */
[----:B------:R-:W-:Y:S01]  /*0d40*/  LDS.64 R26, [R10+0x160] ;  /* 0x000160000a1a7984 */ /* 0x000fe20000000a00 */
[----:B--2---:R-:W-:Y:S01]  /*0d50*/  FFMA R43, R28, R19, R43 ;  /* 0x000000131c2b7223 */ /* 0x004fe2000000002b */
[----:B------:R-:W-:-:S02]  /*0d60*/  FFMA R42, R19, R29, R42 ;  /* 0x0000001d132a7223 */ /* 0x000fc4000000002a */
[----:B------:R-:W-:Y:S01]  /*0d70*/  LDS.64 R28, [R10+0x180] ;  /* 0x000180000a1c7984 */ /* 0x000fe20000000a00 */
[----:B---3--:R-:W-:Y:S01]  /*0d80*/  FFMA R39, R14, R19, R39 ;  /* 0x000000130e277223 */ /* 0x008fe20000000027 */
[----:B------:R-:W-:Y:S02]  /*0d90*/  FFMA R41, R19, R15, R41 ;  /* 0x0000000f13297223 */ /* 0x000fe40000000029 */
[----:B------:R-:W0:Y:S04]  /*0da0*/  LDS.128 R12, [R22+UR6+0x10] ;  /* 0x00001006160c7984 */ /* 0x000e280008000c00 */
[----:B------:R-:W1:Y:S01]  /*0db0*/  LDS.64 R18, [R10+0x170] ;  /* 0x000170000a127984 */ /* 0x000e620000000a00 */
[C---:B0-----:R-:W-:Y:S01]  /*0dc0*/  FFMA R34, R12.reuse, R16, R34 ;  /* 0x000000100c227223 */ /* 0x041fe20000000022 */
[C---:B------:R-:W-:Y:S01]  /*0dd0*/  FFMA R35, R12.reuse, R17, R35 ;  /* 0x000000110c237223 */ /* 0x040fe20000000023 */
[C---:B------:R-:W-:Y:S01]  /*0de0*/  FFMA R36, R12.reuse, R24, R36 ;  /* 0x000000180c247223 */ /* 0x040fe20000000024 */
[C---:B------:R-:W-:Y:S01]  /*0df0*/  FFMA R38, R12.reuse, R25, R38 ;  /* 0x000000190c267223 */ /* 0x040fe20000000026 */
[C---:B------:R-:W-:Y:S01]  /*0e00*/  FFMA R39, R12.reuse, R26, R39 ;  /* 0x0000001a0c277223 */ /* 0x040fe20000000027 */
[C---:B------:R-:W-:Y:S01]  /*0e10*/  FFMA R41, R12.reuse, R27, R41 ;  /* 0x0000001b0c297223 */ /* 0x040fe20000000029 */
[C---:B-1----:R-:W-:Y:S01]  /*0e20*/  FFMA R43, R12.reuse, R18, R43 ;  /* 0x000000120c2b7223 */ /* 0x042fe2000000002b */
[C---:B------:R-:W-:Y:S01]  /*0e30*/  FFMA R42, R12.reuse, R19, R42 ;  /* 0x000000130c2a7223 */ /* 0x040fe2000000002a */
[----:B------:R-:W0:Y:S04]  /*0e40*/  LDS.64 R24, [R10+0x190] ;  /* 0x000190000a187984 */ /* 0x000e280000000a00 */
[----:B------:R-:W1:Y:S04]  /*0e50*/  LDS.64 R26, [R10+0x1a0] ;  /* 0x0001a0000a1a7984 */ /* 0x000e680000000a00 */
[----:B------:R-:W2:Y:S04]  /*0e60*/  LDS.64 R16, [R10+0x1b0] ;  /* 0x0001b0000a107984 */ /* 0x000ea80000000a00 */
[----:B------:R-:W3:Y:S01]  /*0e70*/  LDS.64 R18, [R10+0x1c0] ;  /* 0x0001c0000a127984 */ /* 0x000ee20000000a00 */
[C---:B------:R-:W-:Y:S01]  /*0e80*/  FFMA R40, R12.reuse, R28, R40 ;  /* 0x0000001c0c287223 */ /* 0x040fe20000000028 */
[----:B------:R-:W-:-:S02]  /*0e90*/  FFMA R37, R12, R29, R37 ;  /* 0x0000001d0c257223 */ /* 0x000fc40000000025 */
[----:B------:R-:W4:Y:S01]  /*0ea0*/  LDS.64 R28, [R10+0x1d0] ;  /* 0x0001d0000a1c7984 */ /* 0x000f220000000a00 */
[----:B0-----:R-:W-:Y:S01]  /*0eb0*/  FFMA R34, R24, R13, R34 ;  /* 0x0000000d18227223 */ /* 0x001fe20000000022 */
[C---:B------:R-:W-:Y:S02]  /*0ec0*/  FFMA R35, R13.reuse, R25, R35 ;  /* 0x000000190d237223 */ /* 0x040fe40000000023 */
[----:B------:R-:W0:Y:S01]  /*0ed0*/  LDS.64 R24, [R10+0x1f0] ;  /* 0x0001f0000a187984 */ /* 0x000e220000000a00 */
[----:B-1----:R-:W-:Y:S01]  /*0ee0*/  FFMA R36, R26, R13, R36 ;  /* 0x0000000d1a247223 */ /* 0x002fe20000000024 */
[C---:B------:R-:W-:Y:S02]  /*0ef0*/  FFMA R38, R13.reuse, R27, R38 ;  /* 0x0000001b0d267223 */ /* 0x040fe40000000026 */
[----:B------:R-:W1:Y:S01]  /*0f00*/  LDS.64 R26, [R10+0x200] ;  /* 0x000200000a1a7984 */ /* 0x000e620000000a00 */
[----:B--2---:R-:W-:Y:S01]  /*0f10*/  FFMA R39, R16, R13, R39 ;  /* 0x0000000d10277223 */ /* 0x004fe20000000027 */
[----:B------:R-:W-:-:S02]  /*0f20*/  FFMA R41, R13, R17, R41 ;  /* 0x000000110d297223 */ /* 0x000fc40000000029 */
[----:B------:R-:W2:Y:S01]  /*0f30*/  LDS.64 R16, [R10+0x1e0] ;  /* 0x0001e0000a107984 */ /* 0x000ea20000000a00 */
[----:B---3--:R-:W-:Y:S01]  /*0f40*/  FFMA R43, R18, R13, R43 ;  /* 0x0000000d122b7223 */ /* 0x008fe2000000002b */
[C---:B------:R-:W-:Y:S02]  /*0f50*/  FFMA R42, R13.reuse, R19, R42 ;  /* 0x000000130d2a7223 */ /* 0x040fe4000000002a */
[----:B------:R-:W3:Y:S01]  /*0f60*/  LDS.64 R18, [R10+0x210] ;  /* 0x000210000a127984 */ /* 0x000ee20000000a00 */
[----:B----4-:R-:W-:Y:S01]  /*0f70*/  FFMA R40, R28, R13, R40 ;  /* 0x0000000d1c287223 */ /* 0x010fe20000000028 */
[----:B------:R-:W-:Y:S02]  /*0f80*/  FFMA R37, R13, R29, R37 ;  /* 0x0000001d0d257223 */ /* 0x000fe40000000025 */
[----:B------:R-:W4:Y:S04]  /*0f90*/  LDS.64 R12, [R10+0x220] ;  /* 0x000220000a0c7984 */ /* 0x000f280000000a00 */
[----:B------:R-:W5:Y:S01]  /*0fa0*/  LDS.64 R28, [R10+0x260] ;  /* 0x000260000a1c7984 */ /* 0x000f620000000a00 */
[----:B0-----:R-:W-:Y:S01]  /*0fb0*/  FFMA R36, R24, R14, R36 ;  /* 0x0000000e18247223 */ /* 0x001fe20000000024 */
[----:B------:R-:W-:-:S02]  /*0fc0*/  FFMA R38, R14, R25, R38 ;  /* 0x000000190e267223 */ /* 0x000fc40000000026 */
[----:B------:R-:W0:Y:S01]  /*0fd0*/  LDS.64 R24, [R10+0x230] ;  /* 0x000230000a187984 */ /* 0x000e220000000a00 */
[-C--:B-1----:R-:W-:Y:S01]  /*0fe0*/  FFMA R39, R26, R14.reuse, R39 ;  /* 0x0000000e1a277223 */ /* 0x082fe20000000027 */
[----:B------:R-:W-:Y:S02]  /*0ff0*/  FFMA R41, R14, R27, R41 ;  /* 0x0000001b0e297223 */ /* 0x000fe40000000029 */
[----:B------:R-:W1:Y:S01]  /*1000*/  LDS.64 R26, [R10+0x270] ;  /* 0x000270000a1a7984 */ /* 0x000e620000000a00 */
[-C--:B--2---:R-:W-:Y:S01]  /*1010*/  FFMA R34, R16, R14.reuse, R34 ;  /* 0x0000000e10227223 */ /* 0x084fe20000000022 */
[----:B------:R-:W-:Y:S02]  /*1020*/  FFMA R35, R14, R17, R35 ;  /* 0x000000110e237223 */ /* 0x000fe40000000023 */
[----:B------:R-:W2:Y:S01]  /*1030*/  LDS.64 R16, [R10+0x240] ;  /* 0x000240000a107984 */ /* 0x000ea20000000a00 */
[----:B---3--:R-:W-:Y:S01]  /*1040*/  FFMA R43, R18, R14, R43 ;  /* 0x0000000e122b7223 */ /* 0x008fe2000000002b */
[----:B------:R-:W-:-:S02]  /*1050*/  FFMA R42, R14, R19, R42 ;  /* 0x000000130e2a7223 */ /* 0x000fc4000000002a */
[----:B------:R-:W3:Y:S01]  /*1060*/  LDS.64 R18, [R10+0x250] ;  /* 0x000250000a127984 */ /* 0x000ee20000000a00 */
[----:B----4-:R-:W-:Y:S01]  /*1070*/  FFMA R40, R12, R14, R40 ;  /* 0x0000000e0c287223 */ /* 0x010fe20000000028 */
[----:B------:R-:W-:Y:S02]  /*1080*/  FFMA R37, R14, R13, R37 ;  /* 0x0000000d0e257223 */ /* 0x000fe40000000025 */
[----:B------:R-:W-:Y:S01]  /*1090*/  LDS.64 R12, [R10+0x280] ;  /* 0x000280000a0c7984 */ /* 0x000fe20000000a00 */
[----:B-----5:R-:W-:Y:S01]  /*10a0*/  FFMA R43, R28, R15, R43 ;  /* 0x0000000f1c2b7223 */ /* 0x020fe2000000002b */
[C---:B------:R-:W-:Y:S02]  /*10b0*/  FFMA R42, R15.reuse, R29, R42 ;  /* 0x0000001d0f2a7223 */ /* 0x040fe4000000002a */
[----:B------:R-:W-:Y:S01]  /*10c0*/  LDS.64 R28, [R10+0x2c0] ;  /* 0x0002c0000a1c7984 */ /* 0x000fe20000000a00 */
[----:B0-----:R-:W-:Y:S01]  /*10d0*/  FFMA R34, R24, R15, R34 ;  /* 0x0000000f18227223 */ /* 0x001fe20000000022 */
[----:B------:R-:W-:-:S02]  /*10e0*/  FFMA R35, R15, R25, R35 ;  /* 0x000000190f237223 */ /* 0x000fc40000000023 */
[----:B------:R-:W-:Y:S01]  /*10f0*/  LDS.64 R24, [R10+0x290] ;  /* 0x000290000a187984 */ /* 0x000fe20000000a00 */
[----:B-1----:R-:W-:Y:S01]  /*1100*/  FFMA R40, R26, R15, R40 ;  /* 0x0000000f1a287223 */ /* 0x002fe20000000028 */
[C---:B------:R-:W-:Y:S02]  /*1110*/  FFMA R37, R15.reuse, R27, R37 ;  /* 0x0000001b0f257223 */ /* 0x040fe40000000025 */
[----:B------:R-:W-:Y:S01]  /*1120*/  LDS.64 R26, [R10+0x2a0] ;  /* 0x0002a0000a1a7984 */ /* 0x000fe20000000a00 */
[----:B--2---:R-:W-:Y:S01]  /*1130*/  FFMA R36, R16, R15, R36 ;  /* 0x0000000f10247223 */ /* 0x004fe20000000024 */
[C---:B------:R-:W-:Y:S01]  /*1140*/  FFMA R38, R15.reuse, R17, R38 ;  /* 0x000000110f267223 */ /* 0x040fe20000000026 */
        /* <DEDUP_REMOVED lines=71> */
[C---:B------:R-:W-:Y:S01]  /*15c0*/  FFMA R43, R12.reuse, R24, R43 ;  /* 0x000000180c2b7223 */ /* 0x040fe2000000002b */
[C---:B------:R-:W-:Y:S01]  /*15d0*/  FFMA R42, R12.reuse, R25, R42 ;  /* 0x000000190c2a7223 */ /* 0x040fe2000000002a */
[C---:B-1----:R-:W-:Y:S01]  /*15e0*/  FFMA R40, R12.reuse, R18, R40 ;  /* 0x000000120c287223 */ /* 0x042fe20000000028 */
[----:B------:R-:W-:Y:S01]  /*15f0*/  FFMA R37, R12, R19, R37 ;  /* 0x000000130c257223 */ /* 0x000fe20000000025 */
[----:B------:R-:W0:Y:S04]  /*1600*/  LDS.64 R16, [R10+0x410] ;  /* 0x000410000a107984 */ /* 0x000e280000000a00 */
[----:B------:R-:W1:Y:S04]  /*1610*/  LDS.64 R26, [R10+0x420] ;  /* 0x000420000a1a7984 */ /* 0x000e680000000a00 */
[----:B------:R-:W2:Y:S04]  /*1620*/  LDS.64 R24, [R10+0x430] ;  /* 0x000430000a187984 */ /* 0x000ea80000000a00 */
[----:B------:R-:W3:Y:S04]  /*1630*/  LDS.64 R18, [R10+0x440] ;  /* 0x000440000a127984 */ /* 0x000ee80000000a00 */
[----:B------:R-:W4:Y:S01]  /*1640*/  LDS.64 R28, [R10+0x450] ;  /* 0x000450000a1c7984 */ /* 0x000f220000000a00 */
[----:B0-----:R-:W-:Y:S01]  /*1650*/  FFMA R34, R16, R13, R34 ;  /* 0x0000000d10227223 */ /* 0x001fe20000000022 */
[----:B------:R-:W-:-:S02]  /*1660*/  FFMA R35, R13, R17, R35 ;  /* 0x000000110d237223 */ /* 0x000fc40000000023 */
[----:B------:R-:W0:Y:S01]  /*1670*/  LDS.64 R16, [R10+0x470] ;  /* 0x000470000a107984 */ /* 0x000e220000000a00 */
[----:B-1----:R-:W-:Y:S01]  /*1680*/  FFMA R36, R26, R13, R36 ;  /* 0x0000000d1a247223 */ /* 0x002fe20000000024 */
[C---:B------:R-:W-:Y:S02]  /*1690*/  FFMA R38, R13.reuse, R27, R38 ;  /* 0x0000001b0d267223 */ /* 0x040fe40000000026 */
[----:B------:R-:W1:Y:S01]  /*16a0*/  LDS.64 R26, [R10+0x490] ;  /* 0x000490000a1a7984 */ /* 0x000e620000000a00 */
[----:B--2---:R-:W-:Y:S01]  /*16b0*/  FFMA R39, R24, R13, R39 ;  /* 0x0000000d18277223 */ /* 0x004fe20000000027 */
[C---:B------:R-:W-:Y:S02]  /*16c0*/  FFMA R41, R13.reuse, R25, R41 ;  /* 0x000000190d297223 */ /* 0x040fe40000000029 */
[----:B------:R-:W2:Y:S01]  /*16d0*/  LDS.64 R24, [R10+0x460] ;  /* 0x000460000a187984 */ /* 0x000ea20000000a00 */
[----:B---3--:R-:W-:Y:S01]  /*16e0*/  FFMA R43, R18, R13, R43 ;  /* 0x0000000d122b7223 */ /* 0x008fe2000000002b */
[----:B------:R-:W-:-:S02]  /*16f0*/  FFMA R42, R13, R19, R42 ;  /* 0x000000130d2a7223 */ /* 0x000fc4000000002a */
[----:B------:R-:W3:Y:S01]  /*1700*/  LDS.64 R18, [R10+0x480] ;  /* 0x000480000a127984 */ /* 0x000ee20000000a00 */
[----:B----4-:R-:W-:Y:S01]  /*1710*/  FFMA R28, R28, R13, R40 ;  /* 0x0000000d1c1c7223 */ /* 0x010fe20000000028 */
[----:B------:R-:W-:Y:S02]  /*1720*/  FFMA R37, R13, R29, R37 ;  /* 0x0000001d0d257223 */ /* 0x000fe40000000025 */
[----:B------:R-:W4:Y:S01]  /*1730*/  LDS.64 R12, [R10+0x4a0] ;  /* 0x0004a0000a0c7984 */ /* 0x000f220000000a00 */
        /* <DEDUP_REMOVED lines=12> */
[----:B----4-:R-:W-:-:S03]  /*1800*/  FFMA R12, R12, R14, R28 ;  /* 0x0000000e0c0c7223 */ /* 0x010fc6000000001c */
[----:B------:R-:W4:Y:S01]  /*1810*/  LDS.64 R28, [R10+0x4f0] ;  /* 0x0004f0000a1c7984 */ /* 0x000f220000000a00 */
[----:B------:R-:W-:-:S04]  /*1820*/  UIADD3 UR4, UPT, UPT, UR4, 0x1, URZ ;  /* 0x0000000104047890 */ /* 0x000fc8000fffe0ff */
[----:B------:R-:W-:Y:S01]  /*1830*/  UISETP.NE.AND UP0, UPT, UR4, 0x4, UPT ;  /* 0x000000040400788c */ /* 0x000fe2000bf05270 */
[----:B------:R-:W-:Y:S01]  /*1840*/  FFMA R37, R14, R13, R37 ;  /* 0x0000000d0e257223 */ /* 0x000fe20000000025 */
[----:B------:R-:W-:Y:S02]  /*1850*/  IADD3 R21, P2, PT, R21, 0x1400, RZ ;  /* 0x0000140015157810 */ /* 0x000fe40007f5e0ff */
[----:B------:R-:W-:Y:S02]  /*1860*/  IADD3 R8, P3, PT, R8, 0x1400, RZ ;  /* 0x0000140008087810 */ /* 0x000fe40007f7e0ff */
[----:B------:R-:W-:Y:S02]  /*1870*/  IADD3 R5, P0, PT, R5, 0x1400, RZ ;  /* 0x0000140005057810 */ /* 0x000fe40007f1e0ff */
[----:B------:R-:W-:Y:S02]  /*1880*/  IADD3 R7, P1, PT, R7, 0x1400, RZ ;  /* 0x0000140007077810 */ /* 0x000fe40007f3e0ff */
[----:B------:R-:W-:-:S02]  /*1890*/  IADD3.X R9, PT, PT, RZ, R9, RZ, P2, !PT ;  /* 0x00000009ff097210 */ /* 0x000fc400017fe4ff */
[----:B------:R-:W-:Y:S02]  /*18a0*/  IADD3.X R20, PT, PT, RZ, R20, RZ, P3, !PT ;  /* 0x00000014ff147210 */ /* 0x000fe40001ffe4ff */
[----:B------:R-:W-:Y:S02]  /*18b0*/  IADD3 R6, PT, PT, R6, 0x10, RZ ;  /* 0x0000001006067810 */ /* 0x000fe40007ffe0ff */
[----:B------:R-:W-:Y:S02]  /*18c0*/  IADD3 R4, PT, PT, R4, 0x10, RZ ;  /* 0x0000001004047810 */ /* 0x000fe40007ffe0ff */
[----:B------:R-:W-:Y:S01]  /*18d0*/  IADD3 R3, PT, PT, R3, 0x10, RZ ;  /* 0x0000001003037810 */ /* 0x000fe20007ffe0ff */
[----:B0-----:R-:W-:Y:S01]  /*18e0*/  FFMA R36, R16, R15, R36 ;  /* 0x0000000f10247223 */ /* 0x001fe20000000024 */
[C---:B------:R-:W-:Y:S01]  /*18f0*/  FFMA R38, R15.reuse, R17, R38 ;  /* 0x000000110f267223 */ /* 0x040fe20000000026 */
[----:B------:R-:W-:Y:S01]  /*1900*/  IADD3 R30, PT, PT, R30, 0x10, RZ ;  /* 0x000000101e1e7810 */ /* 0x000fe20007ffe0ff */
[----:B-1----:R-:W-:Y:S01]  /*1910*/  FFMA R43, R26, R15, R43 ;  /* 0x0000000f1a2b7223 */ /* 0x002fe2000000002b */
[C---:B------:R-:W-:Y:S01]  /*1920*/  FFMA R42, R15.reuse, R27, R42 ;  /* 0x0000001b0f2a7223 */ /* 0x040fe2000000002a */
[----:B------:R-:W-:Y:S01]  /*1930*/  IADD3.X R2, PT, PT, RZ, R2, RZ, P0, !PT ;  /* 0x00000002ff027210 */ /* 0x000fe200007fe4ff */
[----:B--2---:R-:W-:Y:S01]  /*1940*/  FFMA R39, R24, R15, R39 ;  /* 0x0000000f18277223 */ /* 0x004fe20000000027 */
[C---:B------:R-:W-:Y:S01]  /*1950*/  FFMA R41, R15.reuse, R25, R41 ;  /* 0x000000190f297223 */ /* 0x040fe20000000029 */
[----:B------:R-:W-:Y:S01]  /*1960*/  IADD3.X R11, PT, PT, RZ, R11, RZ, P1, !PT ;  /* 0x0000000bff0b7210 */ /* 0x000fe20000ffe4ff */
[----:B---3--:R-:W-:Y:S01]  /*1970*/  FFMA R34, R18, R15, R34 ;  /* 0x0000000f12227223 */ /* 0x008fe20000000022 */
[C---:B------:R-:W-:Y:S01]  /*1980*/  FFMA R35, R15.reuse, R19, R35 ;  /* 0x000000130f237223 */ /* 0x040fe20000000023 */
[----:B----4-:R-:W-:Y:S01]  /*1990*/  FFMA R40, R28, R15, R12 ;  /* 0x0000000f1c287223 */ /* 0x010fe2000000000c */
[----:B------:R-:W-:Y:S01]  /*19a0*/  FFMA R37, R15, R29, R37 ;  /* 0x0000001d0f257223 */ /* 0x000fe20000000025 */
[----:B------:R-:W-:Y:S06]  /*19b0*/  BRA.U UP0, `(.L_x_0) ;  /* 0xffffffed007c7547 */ /* 0x000fec000b83ffff */
[----:B------:R-:W0:Y:S01]  /*19c0*/  LDC.64 R4, c[0x0][0x398] ;  /* 0x0000e600ff047b82 */ /* 0x000e220000000a00 */
[----:B------:R-:W-:-:S04]  /*19d0*/  SHF.L.U32 R2, R0, 0x1, RZ ;  /* 0x0000000100027819 */ /* 0x000fc800000006ff */
[----:B------:R-:W-:-:S05]  /*19e0*/  LOP3.LUT R2, R2, 0x2, RZ, 0xc0, !PT ;  /* 0x0000000202027812 */ /* 0x000fca00078ec0ff */
[----:B------:R-:W-:Y:S02]  /*19f0*/  IMAD R31, R31, 0x14, R2 ;  /* 0x000000141f1f7824 */ /* 0x000fe400078e0202 */
[----:B------:R-:W1:Y:S02]  /*1a00*/  LDC.64 R2, c[0x0][0x390] ;  /* 0x0000e400ff027b82 */ /* 0x000e640000000a00 */
[----:B0-----:R-:W-:-:S05]  /*1a10*/  IMAD.WIDE.U32 R4, R31, 0x4, R4 ;  /* 0x000000041f047825 */ /* 0x001fca00078e0004 */
[----:B------:R-:W2:Y:S04]  /*1a20*/  LDG.E.CONSTANT R9, desc[UR8][R4.64] ;  /* 0x0000000804097981 */ /* 0x000ea8000c1e9900 */
[----:B------:R-:W3:Y:S04]  /*1a30*/  LDG.E.CONSTANT R11, desc[UR8][R4.64+0x10] ;  /* 0x00001008040b7981 */ /* 0x000ee8000c1e9900 */
[----:B------:R-:W4:Y:S04]  /*1a40*/  LDG.E.CONSTANT R6, desc[UR8][R4.64+0x20] ;  /* 0x0000200804067981 */ /* 0x000f28000c1e9900 */
[----:B------:R-:W5:Y:S04]  /*1a50*/  LDG.E.CONSTANT R8, desc[UR8][R4.64+0x30] ;  /* 0x0000300804087981 */ /* 0x000f68000c1e9900 */
[----:B------:R-:W5:Y:S04]  /*1a60*/  LDG.E.CONSTANT R13, desc[UR8][R4.64+0x40] ;  /* 0x00004008040d7981 */ /* 0x000f68000c1e9900 */
[----:B------:R-:W5:Y:S04]  /*1a70*/  LDG.E.CONSTANT R10, desc[UR8][R4.64+0x4] ;  /* 0x00000408040a7981 */ /* 0x000f68000c1e9900 */
[----:B------:R-:W5:Y:S04]  /*1a80*/  LDG.E.CONSTANT R15, desc[UR8][R4.64+0x14] ;  /* 0x00001408040f7981 */ /* 0x000f68000c1e9900 */
[----:B------:R-:W5:Y:S04]  /*1a90*/  LDG.E.CONSTANT R12, desc[UR8][R4.64+0x24] ;  /* 0x00002408040c7981 */ /* 0x000f68000c1e9900 */
[----:B------:R-:W5:Y:S04]  /*1aa0*/  LDG.E.CONSTANT R17, desc[UR8][R4.64+0x34] ;  /* 0x0000340804117981 */ /* 0x000f68000c1e9900 */
[----:B------:R0:W5:Y:S01]  /*1ab0*/  LDG.E.CONSTANT R14, desc[UR8][R4.64+0x44] ;  /* 0x00004408040e7981 */ /* 0x000162000c1e9900 */
[----:B------:R-:W-:-:S05]  /*1ac0*/  SHF.R.U32.HI R7, RZ, 0x1, R0 ;  /* 0x00000001ff077819 */ /* 0x000fca0000011600 */
[----:B------:R-:W-:-:S04]  /*1ad0*/  IMAD R32, R32, 0x49, R7 ;  /* 0x0000004920207824 */ /* 0x000fc800078e0207 */
[----:B------:R-:W-:-:S04]  /*1ae0*/  IMAD R31, R32, 0x50, R31 ;  /* 0x00000050201f7824 */ /* 0x000fc800078e021f */
[----:B-1----:R-:W-:-:S04]  /*1af0*/  IMAD.WIDE.U32 R2, R31, 0x4, R2 ;  /* 0x000000041f027825 */ /* 0x002fc800078e0002 */
[----:B--2---:R-:W-:Y:S01]  /*1b00*/  FADD R9, R34, R9 ;  /* 0x0000000922097221 */ /* 0x004fe20000000000 */
[----:B---3--:R-:W-:-:S04]  /*1b10*/  FADD R11, R36, R11 ;  /* 0x0000000b240b7221 */ /* 0x008fc80000000000 */
[----:B------:R-:W-:Y:S01]  /*1b20*/  FMNMX R9, RZ, R9, !PT ;  /* 0x00000009ff097209 */ /* 0x000fe20007800000 */
[----:B----4-:R-:W-:Y:S01]  /*1b30*/  FADD R6, R39, R6 ;  /* 0x0000000627067221 */ /* 0x010fe20000000000 */
[----:B------:R-:W-:-:S03]  /*1b40*/  FMNMX R11, RZ, R11, !PT ;  /* 0x0000000bff0b7209 */ /* 0x000fc60007800000 */
[----:B------:R1:W-:Y:S01]  /*1b50*/  STG.E desc[UR8][R2.64], R9 ;  /* 0x0000000902007986 */ /* 0x0003e2000c101908 */
[----:B-----5:R-:W-:Y:S01]  /*1b60*/  FADD R8, R43, R8 ;  /* 0x000000082b087221 */ /* 0x020fe20000000000 */
[----:B0-----:R-:W-:Y:S02]  /*1b70*/  FMNMX R5, RZ, R6, !PT ;  /* 0x00000006ff057209 */ /* 0x001fe40007800000 */
[----:B------:R0:W-:Y:S01]  /*1b80*/  STG.E desc[UR8][R2.64+0x10], R11 ;  /* 0x0000100b02007986 */ /* 0x0001e2000c101908 */
[----:B------:R-:W-:Y:S01]  /*1b90*/  FADD R13, R40, R13 ;  /* 0x0000000d280d7221 */ /* 0x000fe20000000000 */
[----:B------:R-:W-:Y:S02]  /*1ba0*/  FMNMX R7, RZ, R8, !PT ;  /* 0x00000008ff077209 */ /* 0x000fe40007800000 */
[----:B------:R2:W-:Y:S01]  /*1bb0*/  STG.E desc[UR8][R2.64+0x20], R5 ;  /* 0x0000200502007986 */ /* 0x0005e2000c101908 */
[----:B------:R-:W-:Y:S01]  /*1bc0*/  FADD R10, R35, R10 ;  /* 0x0000000a230a7221 */ /* 0x000fe20000000000 */
[----:B------:R-:W-:-:S02]  /*1bd0*/  FMNMX R13, RZ, R13, !PT ;  /* 0x0000000dff0d7209 */ /* 0x000fc40007800000 */
[----:B------:R-:W-:Y:S01]  /*1be0*/  STG.E desc[UR8][R2.64+0x30], R7 ;  /* 0x0000300702007986 */ /* 0x000fe2000c101908 */
[----:B------:R-:W-:Y:S01]  /*1bf0*/  FADD R38, R38, R15 ;  /* 0x0000000f26267221 */ /* 0x000fe20000000000 */
[----:B------:R-:W-:Y:S02]  /*1c00*/  FMNMX R15, RZ, R10, !PT ;  /* 0x0000000aff0f7209 */ /* 0x000fe40007800000 */
[----:B------:R-:W-:Y:S01]  /*1c10*/  STG.E desc[UR8][R2.64+0x40], R13 ;  /* 0x0000400d02007986 */ /* 0x000fe2000c101908 */
[----:B------:R-:W-:Y:S01]  /*1c20*/  FADD R12, R41, R12 ;  /* 0x0000000c290c7221 */ /* 0x000fe20000000000 */
[----:B-1----:R-:W-:Y:S02]  /*1c30*/  FMNMX R9, RZ, R38, !PT ;  /* 0x00000026ff097209 */ /* 0x002fe40007800000 */
[----:B------:R-:W-:Y:S01]  /*1c40*/  STG.E desc[UR8][R2.64+0x4], R15 ;  /* 0x0000040f02007986 */ /* 0x000fe2000c101908 */
[----:B------:R-:W-:Y:S01]  /*1c50*/  FADD R17, R42, R17 ;  /* 0x000000112a117221 */ /* 0x000fe20000000000 */
[----:B0-----:R-:W-:-:S02]  /*1c60*/  FMNMX R11, RZ, R12, !PT ;  /* 0x0000000cff0b7209 */ /* 0x001fc40007800000 */
[----:B------:R-:W-:Y:S01]  /*1c70*/  STG.E desc[UR8][R2.64+0x14], R9 ;  /* 0x0000140902007986 */ /* 0x000fe2000c101908 */
[----:B------:R-:W-:Y:S01]  /*1c80*/  FADD R14, R37, R14 ;  /* 0x0000000e250e7221 */ /* 0x000fe20000000000 */
[----:B------:R-:W-:Y:S02]  /*1c90*/  FMNMX R17, RZ, R17, !PT ;  /* 0x00000011ff117209 */ /* 0x000fe40007800000 */
[----:B------:R-:W-:Y:S02]  /*1ca0*/  STG.E desc[UR8][R2.64+0x24], R11 ;  /* 0x0000240b02007986 */ /* 0x000fe4000c101908 */
[----:B--2---:R-:W-:Y:S02]  /*1cb0*/  FMNMX R5, RZ, R14, !PT ;  /* 0x0000000eff057209 */ /* 0x004fe40007800000 */
[----:B------:R-:W-:Y:S04]  /*1cc0*/  STG.E desc[UR8][R2.64+0x34], R17 ;  /* 0x0000341102007986 */ /* 0x000fe8000c101908 */
[----:B------:R-:W-:Y:S01]  /*1cd0*/  STG.E desc[UR8][R2.64+0x44], R5 ;  /* 0x0000440502007986 */ /* 0x000fe2000c101908 */
[----:B------:R-:W-:Y:S05]  /*1ce0*/  EXIT ;  /* 0x000000000000794d */ /* 0x000fea0003800000 */
.L_x_1:
[----:B------:R-:W-:-:S00]  /*1cf0*/  BRA `(.L_x_1) ;  /* 0xfffffffc00fc7947 */ /* 0x000fc0000383ffff */
[----:B------:R-:W-:-:S00]  /*1d00*/  NOP ;  /* 0x0000000000007918 */ /* 0x000fc00000000000 */
[----:B------:R-:W-:-:S00]  /*1d10*/  NOP ;  /* 0x0000000000007918 */ /* 0x000fc00000000000 */
[----:B------:R-:W-:-:S00]  /*1d20*/  NOP ;  /* 0x0000000000007918 */ /* 0x000fc00000000000 */
[----:B------:R-:W-:-:S00]  /*1d30*/  NOP ;  /* 0x0000000000007918 */ /* 0x000fc00000000000 */
[----:B------:R-:W-:-:S00]  /*1d40*/  NOP ;  /* 0x0000000000007918 */ /* 0x000fc00000000000 */
[----:B------:R-:W-:-:S00]  /*1d50*/  NOP ;  /* 0x0000000000007918 */ /* 0x000fc00000000000 */
[----:B------:R-:W-:-:S00]  /*1d60*/  NOP ;  /* 0x0000000000007918 */ /* 0x000fc00000000000 */
[----:B------:R-:W-:-:S00]  /*1d70*/  NOP ;  /* 0x0000000000007918 */ /* 0x000fc00000000000 */
.L_x_2:


//--------------------- .nv.shared.my_kernel_kernel0 --------------------------
	.section	.nv.shared.my_kernel_kernel0,"aw",@nobits
	.sectionflags	@""
	.align	4
.nv.shared.my_kernel_kernel0:
	.zero		6976


//--------------------- .nv.shared.reserved.0     --------------------------
	.section	.nv.shared.reserved.0,"aw",@nobits
	.weak		__nv_reservedSMEM_offset_0_alias
	.size		__nv_reservedSMEM_offset_0_alias, 0, 64
	.other		__nv_reservedSMEM_offset_0_alias,@"STO_CUDA_RESERVED_SHARED STV_DEFAULT"
__nv_reservedSMEM_offset_0_alias:
	.zero		0
	.zero		64


//--------------------- .nv.constant0.my_kernel_kernel0 --------------------------
	.section	.nv.constant0.my_kernel_kernel0,"a",@progbits
	.sectionflags	@""
	.align	4
.nv.constant0.my_kernel_kernel0:
	.zero		928


//--------------------- SYMBOLS --------------------------

	.type		.nv.reservedSmem.offset0,@object
	.size		.nv.reservedSmem.offset0,0x4
	.type		.nv.reservedSmem.cap,@object
	.size		.nv.reservedSmem.cap,0x4
